//
// Generated by NVIDIA NVVM Compiler
//
// Compiler Build ID: CL-36424714
// Cuda compilation tools, release 13.0, V13.0.88
// Based on NVVM 20.0.0
//

.version 9.0
.target sm_100
.address_size 64

	// .globl	_Z25evaluate_control_sequencePfS_S_S_PA3_f
.global .align 4 .b8 __cudart_i2opi_f[24] = {65, 144, 67, 60, 153, 149, 98, 219, 192, 221, 52, 245, 209, 87, 39, 252, 41, 21, 68, 78, 110, 131, 249, 162};

.visible .entry _Z25evaluate_control_sequencePfS_S_S_PA3_f(
	.param .u64 .ptr .align 1 _Z25evaluate_control_sequencePfS_S_S_PA3_f_param_0,
	.param .u64 .ptr .align 1 _Z25evaluate_control_sequencePfS_S_S_PA3_f_param_1,
	.param .u64 .ptr .align 1 _Z25evaluate_control_sequencePfS_S_S_PA3_f_param_2,
	.param .u64 .ptr .align 1 _Z25evaluate_control_sequencePfS_S_S_PA3_f_param_3,
	.param .u64 .ptr .align 1 _Z25evaluate_control_sequencePfS_S_S_PA3_f_param_4
)
{
	.local .align 4 .b8 	__local_depot0[28];
	.reg .b64 	%SP;
	.reg .b64 	%SPL;
	.reg .pred 	%p<76>;
	.reg .b32 	%r<324>;
	.reg .b32 	%f<279>;
	.reg .b64 	%rd<158>;
	.reg .b64 	%fd<49>;

	mov.u64 	%SPL, __local_depot0;
	ld.param.u64 	%rd42, [_Z25evaluate_control_sequencePfS_S_S_PA3_f_param_1];
	ld.param.u64 	%rd43, [_Z25evaluate_control_sequencePfS_S_S_PA3_f_param_2];
	ld.param.u64 	%rd44, [_Z25evaluate_control_sequencePfS_S_S_PA3_f_param_4];
	add.u64 	%rd1, %SPL, 0;
	add.u64 	%rd2, %SPL, 0;
	add.u64 	%rd3, %SPL, 0;
	add.u64 	%rd4, %SPL, 0;
	add.u64 	%rd5, %SPL, 0;
	add.u64 	%rd6, %SPL, 0;
	add.u64 	%rd7, %SPL, 0;
	add.u64 	%rd8, %SPL, 0;
	mov.u32 	%r109, %ctaid.x;
	mov.u32 	%r110, %ntid.x;
	mov.u32 	%r111, %tid.x;
	mad.lo.s32 	%r1, %r109, %r110, %r111;
	setp.gt.s32 	%p1, %r1, 8191;
	@%p1 bra 	$L__BB0_70;
	cvta.to.global.u64 	%rd53, %rd42;
	cvta.to.global.u64 	%rd54, %rd43;
	ld.global.f32 	%f268, [%rd53];
	ld.global.f32 	%f267, [%rd53+4];
	ld.global.f32 	%f266, [%rd53+8];
	ld.global.f32 	%f265, [%rd53+12];
	ld.global.f32 	%f264, [%rd53+16];
	ld.global.f32 	%f263, [%rd53+20];
	mul.lo.s32 	%r113, %r1, 60;
	mul.wide.s32 	%rd55, %r113, 4;
	add.s64 	%rd147, %rd54, %rd55;
	cvta.to.global.u64 	%rd10, %rd44;
	mov.f32 	%f269, 0f00000000;
	mov.b32 	%r290, 0;
$L__BB0_2:
	ld.global.f32 	%f14, [%rd147];
	ld.global.f32 	%f15, [%rd147+4];
	cvt.f64.f32 	%fd2, %f267;
	cvt.f64.f32 	%fd3, %f268;
	fma.rn.f64 	%fd4, %fd2, 0d3F9EB851EB851EB8, %fd3;
	cvt.rn.f32.f64 	%f268, %fd4;
	cvt.f64.f32 	%fd5, %f265;
	cvt.f64.f32 	%fd6, %f266;
	fma.rn.f64 	%fd7, %fd5, 0d3F9EB851EB851EB8, %fd6;
	cvt.rn.f32.f64 	%f266, %fd7;
	cvt.f64.f32 	%fd1, %f263;
	cvt.f64.f32 	%fd8, %f264;
	fma.rn.f64 	%fd9, %fd1, 0d3F9EB851EB851EB8, %fd8;
	cvt.rn.f32.f64 	%f264, %fd9;
	neg.f32 	%f19, %f264;
	mul.f32 	%f62, %f264, 0fBF22F983;
	cvt.rni.s32.f32 	%r306, %f62;
	cvt.rn.f32.s32 	%f63, %r306;
	fma.rn.f32 	%f64, %f63, 0fBFC90FDA, %f19;
	fma.rn.f32 	%f65, %f63, 0fB3A22168, %f64;
	fma.rn.f32 	%f273, %f63, 0fA7C234C5, %f65;
	abs.f32 	%f21, %f19;
	setp.ltu.f32 	%p2, %f21, 0f47CE4780;
	mov.u32 	%r294, %r306;
	mov.f32 	%f270, %f273;
	@%p2 bra 	$L__BB0_10;
	setp.neu.f32 	%p3, %f21, 0f7F800000;
	@%p3 bra 	$L__BB0_5;
	mov.f32 	%f68, 0f00000000;
	mul.rn.f32 	%f270, %f19, %f68;
	mov.b32 	%r294, 0;
	bra.uni 	$L__BB0_10;
$L__BB0_5:
	mov.b32 	%r4, %f19;
	mov.b64 	%rd150, 0;
	mov.b32 	%r291, 0;
	mov.u64 	%rd148, __cudart_i2opi_f;
	mov.u64 	%rd149, %rd8;
$L__BB0_6:
	.pragma "nounroll";
	ld.global.nc.u32 	%r115, [%rd148];
	shl.b32 	%r116, %r4, 8;
	or.b32  	%r117, %r116, -2147483648;
	mad.wide.u32 	%rd58, %r115, %r117, %rd150;
	shr.u64 	%rd150, %rd58, 32;
	st.local.u32 	[%rd149], %rd58;
	add.s32 	%r291, %r291, 1;
	add.s64 	%rd149, %rd149, 4;
	add.s64 	%rd148, %rd148, 4;
	setp.ne.s32 	%p4, %r291, 6;
	@%p4 bra 	$L__BB0_6;
	shr.u32 	%r118, %r4, 23;
	st.local.u32 	[%rd8+24], %rd150;
	and.b32  	%r7, %r118, 31;
	and.b32  	%r119, %r118, 224;
	add.s32 	%r120, %r119, -128;
	shr.u32 	%r121, %r120, 5;
	mul.wide.u32 	%rd59, %r121, 4;
	sub.s64 	%rd18, %rd8, %rd59;
	ld.local.u32 	%r292, [%rd18+24];
	ld.local.u32 	%r293, [%rd18+20];
	setp.eq.s32 	%p5, %r7, 0;
	@%p5 bra 	$L__BB0_9;
	shf.l.wrap.b32 	%r292, %r293, %r292, %r7;
	ld.local.u32 	%r122, [%rd18+16];
	shf.l.wrap.b32 	%r293, %r122, %r293, %r7;
$L__BB0_9:
	shr.u32 	%r123, %r292, 30;
	shf.l.wrap.b32 	%r124, %r293, %r292, 2;
	shl.b32 	%r125, %r293, 2;
	shr.u32 	%r126, %r124, 31;
	add.s32 	%r127, %r126, %r123;
	neg.s32 	%r128, %r127;
	setp.lt.s32 	%p6, %r4, 0;
	selp.b32 	%r294, %r128, %r127, %p6;
	xor.b32  	%r129, %r124, %r4;
	shr.s32 	%r130, %r124, 31;
	xor.b32  	%r131, %r130, %r124;
	xor.b32  	%r132, %r130, %r125;
	cvt.u64.u32 	%rd60, %r131;
	shl.b64 	%rd61, %rd60, 32;
	cvt.u64.u32 	%rd62, %r132;
	or.b64  	%rd63, %rd61, %rd62;
	cvt.rn.f64.s64 	%fd10, %rd63;
	mul.f64 	%fd11, %fd10, 0d3BF921FB54442D19;
	cvt.rn.f32.f64 	%f66, %fd11;
	neg.f32 	%f67, %f66;
	setp.lt.s32 	%p7, %r129, 0;
	selp.f32 	%f270, %f67, %f66, %p7;
$L__BB0_10:
	add.s32 	%r134, %r294, 1;
	mul.rn.f32 	%f69, %f270, %f270;
	and.b32  	%r135, %r294, 1;
	setp.eq.b32 	%p9, %r135, 1;
	selp.f32 	%f70, %f270, 0f3F800000, %p9;
	fma.rn.f32 	%f71, %f69, %f70, 0f00000000;
	fma.rn.f32 	%f72, %f69, 0f37CBAC00, 0fBAB607ED;
	selp.f32 	%f73, 0fB94D4153, %f72, %p9;
	selp.f32 	%f74, 0f3C0885E4, 0f3D2AAABB, %p9;
	fma.rn.f32 	%f75, %f73, %f69, %f74;
	selp.f32 	%f76, 0fBE2AAAA8, 0fBEFFFFFF, %p9;
	fma.rn.f32 	%f77, %f75, %f69, %f76;
	fma.rn.f32 	%f78, %f77, %f71, %f70;
	and.b32  	%r136, %r134, 2;
	setp.eq.s32 	%p10, %r136, 0;
	mov.f32 	%f79, 0f00000000;
	sub.f32 	%f80, %f79, %f78;
	selp.f32 	%f25, %f78, %f80, %p10;
	mov.u32 	%r298, %r306;
	mov.f32 	%f271, %f273;
	@%p2 bra 	$L__BB0_18;
	setp.neu.f32 	%p11, %f21, 0f7F800000;
	@%p11 bra 	$L__BB0_13;
	mov.f32 	%f83, 0f00000000;
	mul.rn.f32 	%f271, %f19, %f83;
	mov.b32 	%r298, 0;
	bra.uni 	$L__BB0_18;
$L__BB0_13:
	mov.b32 	%r16, %f19;
	mov.b64 	%rd151, 0;
	mov.b32 	%r295, 0;
$L__BB0_14:
	.pragma "nounroll";
	mul.wide.u32 	%rd65, %r295, 4;
	mov.u64 	%rd66, __cudart_i2opi_f;
	add.s64 	%rd67, %rd66, %rd65;
	ld.global.nc.u32 	%r138, [%rd67];
	shl.b32 	%r139, %r16, 8;
	or.b32  	%r140, %r139, -2147483648;
	mad.wide.u32 	%rd68, %r138, %r140, %rd151;
	shr.u64 	%rd151, %rd68, 32;
	add.s64 	%rd69, %rd7, %rd65;
	st.local.u32 	[%rd69], %rd68;
	add.s32 	%r295, %r295, 1;
	setp.ne.s32 	%p12, %r295, 6;
	@%p12 bra 	$L__BB0_14;
	shr.u32 	%r141, %r16, 23;
	st.local.u32 	[%rd7+24], %rd151;
	and.b32  	%r19, %r141, 31;
	and.b32  	%r142, %r141, 224;
	add.s32 	%r143, %r142, -128;
	shr.u32 	%r144, %r143, 5;
	mul.wide.u32 	%rd70, %r144, 4;
	sub.s64 	%rd21, %rd7, %rd70;
	ld.local.u32 	%r296, [%rd21+24];
	ld.local.u32 	%r297, [%rd21+20];
	setp.eq.s32 	%p13, %r19, 0;
	@%p13 bra 	$L__BB0_17;
	shf.l.wrap.b32 	%r296, %r297, %r296, %r19;
	ld.local.u32 	%r145, [%rd21+16];
	shf.l.wrap.b32 	%r297, %r145, %r297, %r19;
$L__BB0_17:
	shr.u32 	%r146, %r296, 30;
	shf.l.wrap.b32 	%r147, %r297, %r296, 2;
	shl.b32 	%r148, %r297, 2;
	shr.u32 	%r149, %r147, 31;
	add.s32 	%r150, %r149, %r146;
	neg.s32 	%r151, %r150;
	setp.lt.s32 	%p14, %r16, 0;
	selp.b32 	%r298, %r151, %r150, %p14;
	xor.b32  	%r152, %r147, %r16;
	shr.s32 	%r153, %r147, 31;
	xor.b32  	%r154, %r153, %r147;
	xor.b32  	%r155, %r153, %r148;
	cvt.u64.u32 	%rd71, %r154;
	shl.b64 	%rd72, %rd71, 32;
	cvt.u64.u32 	%rd73, %r155;
	or.b64  	%rd74, %rd72, %rd73;
	cvt.rn.f64.s64 	%fd12, %rd74;
	mul.f64 	%fd13, %fd12, 0d3BF921FB54442D19;
	cvt.rn.f32.f64 	%f81, %fd13;
	neg.f32 	%f82, %f81;
	setp.lt.s32 	%p15, %r152, 0;
	selp.f32 	%f271, %f82, %f81, %p15;
$L__BB0_18:
	mul.rn.f32 	%f84, %f271, %f271;
	and.b32  	%r157, %r298, 1;
	setp.eq.b32 	%p17, %r157, 1;
	selp.f32 	%f85, 0f3F800000, %f271, %p17;
	fma.rn.f32 	%f86, %f84, %f85, 0f00000000;
	fma.rn.f32 	%f87, %f84, 0f37CBAC00, 0fBAB607ED;
	selp.f32 	%f88, %f87, 0fB94D4153, %p17;
	selp.f32 	%f89, 0f3D2AAABB, 0f3C0885E4, %p17;
	fma.rn.f32 	%f90, %f88, %f84, %f89;
	selp.f32 	%f91, 0fBEFFFFFF, 0fBE2AAAA8, %p17;
	fma.rn.f32 	%f92, %f90, %f84, %f91;
	fma.rn.f32 	%f93, %f92, %f86, %f85;
	and.b32  	%r158, %r298, 2;
	setp.eq.s32 	%p18, %r158, 0;
	mov.f32 	%f94, 0f00000000;
	sub.f32 	%f95, %f94, %f93;
	selp.f32 	%f96, %f93, %f95, %p18;
	mul.f32 	%f97, %f265, %f96;
	mul.f32 	%f98, %f267, %f25;
	sub.f32 	%f29, %f98, %f97;
	mov.u32 	%r302, %r306;
	mov.f32 	%f272, %f273;
	@%p2 bra 	$L__BB0_26;
	setp.neu.f32 	%p19, %f21, 0f7F800000;
	@%p19 bra 	$L__BB0_21;
	mov.f32 	%f101, 0f00000000;
	mul.rn.f32 	%f272, %f19, %f101;
	mov.b32 	%r302, 0;
	bra.uni 	$L__BB0_26;
$L__BB0_21:
	mov.b32 	%r28, %f19;
	mov.b64 	%rd152, 0;
	mov.b32 	%r299, 0;
$L__BB0_22:
	.pragma "nounroll";
	mul.wide.u32 	%rd76, %r299, 4;
	mov.u64 	%rd77, __cudart_i2opi_f;
	add.s64 	%rd78, %rd77, %rd76;
	ld.global.nc.u32 	%r160, [%rd78];
	shl.b32 	%r161, %r28, 8;
	or.b32  	%r162, %r161, -2147483648;
	mad.wide.u32 	%rd79, %r160, %r162, %rd152;
	shr.u64 	%rd152, %rd79, 32;
	add.s64 	%rd80, %rd6, %rd76;
	st.local.u32 	[%rd80], %rd79;
	add.s32 	%r299, %r299, 1;
	setp.ne.s32 	%p20, %r299, 6;
	@%p20 bra 	$L__BB0_22;
	shr.u32 	%r163, %r28, 23;
	st.local.u32 	[%rd6+24], %rd152;
	and.b32  	%r31, %r163, 31;
	and.b32  	%r164, %r163, 224;
	add.s32 	%r165, %r164, -128;
	shr.u32 	%r166, %r165, 5;
	mul.wide.u32 	%rd81, %r166, 4;
	sub.s64 	%rd24, %rd6, %rd81;
	ld.local.u32 	%r300, [%rd24+24];
	ld.local.u32 	%r301, [%rd24+20];
	setp.eq.s32 	%p21, %r31, 0;
	@%p21 bra 	$L__BB0_25;
	shf.l.wrap.b32 	%r300, %r301, %r300, %r31;
	ld.local.u32 	%r167, [%rd24+16];
	shf.l.wrap.b32 	%r301, %r167, %r301, %r31;
$L__BB0_25:
	shr.u32 	%r168, %r300, 30;
	shf.l.wrap.b32 	%r169, %r301, %r300, 2;
	shl.b32 	%r170, %r301, 2;
	shr.u32 	%r171, %r169, 31;
	add.s32 	%r172, %r171, %r168;
	neg.s32 	%r173, %r172;
	setp.lt.s32 	%p22, %r28, 0;
	selp.b32 	%r302, %r173, %r172, %p22;
	xor.b32  	%r174, %r169, %r28;
	shr.s32 	%r175, %r169, 31;
	xor.b32  	%r176, %r175, %r169;
	xor.b32  	%r177, %r175, %r170;
	cvt.u64.u32 	%rd82, %r176;
	shl.b64 	%rd83, %rd82, 32;
	cvt.u64.u32 	%rd84, %r177;
	or.b64  	%rd85, %rd83, %rd84;
	cvt.rn.f64.s64 	%fd14, %rd85;
	mul.f64 	%fd15, %fd14, 0d3BF921FB54442D19;
	cvt.rn.f32.f64 	%f99, %fd15;
	neg.f32 	%f100, %f99;
	setp.lt.s32 	%p23, %r174, 0;
	selp.f32 	%f272, %f100, %f99, %p23;
$L__BB0_26:
	mul.rn.f32 	%f102, %f272, %f272;
	and.b32  	%r179, %r302, 1;
	setp.eq.b32 	%p25, %r179, 1;
	selp.f32 	%f103, 0f3F800000, %f272, %p25;
	fma.rn.f32 	%f104, %f102, %f103, 0f00000000;
	fma.rn.f32 	%f105, %f102, 0f37CBAC00, 0fBAB607ED;
	selp.f32 	%f106, %f105, 0fB94D4153, %p25;
	selp.f32 	%f107, 0f3D2AAABB, 0f3C0885E4, %p25;
	fma.rn.f32 	%f108, %f106, %f102, %f107;
	selp.f32 	%f109, 0fBEFFFFFF, 0fBE2AAAA8, %p25;
	fma.rn.f32 	%f110, %f108, %f102, %f109;
	fma.rn.f32 	%f111, %f110, %f104, %f103;
	and.b32  	%r180, %r302, 2;
	setp.eq.s32 	%p26, %r180, 0;
	mov.f32 	%f112, 0f00000000;
	sub.f32 	%f113, %f112, %f111;
	selp.f32 	%f114, %f111, %f113, %p26;
	mul.f32 	%f33, %f267, %f114;
	@%p2 bra 	$L__BB0_34;
	setp.neu.f32 	%p27, %f21, 0f7F800000;
	@%p27 bra 	$L__BB0_29;
	mov.f32 	%f117, 0f00000000;
	mul.rn.f32 	%f273, %f19, %f117;
	mov.b32 	%r306, 0;
	bra.uni 	$L__BB0_34;
$L__BB0_29:
	mov.b32 	%r40, %f19;
	shl.b32 	%r182, %r40, 8;
	or.b32  	%r41, %r182, -2147483648;
	mov.b64 	%rd153, 0;
	mov.b32 	%r303, 0;
$L__BB0_30:
	.pragma "nounroll";
	mul.wide.u32 	%rd87, %r303, 4;
	mov.u64 	%rd88, __cudart_i2opi_f;
	add.s64 	%rd89, %rd88, %rd87;
	ld.global.nc.u32 	%r183, [%rd89];
	mad.wide.u32 	%rd90, %r183, %r41, %rd153;
	shr.u64 	%rd153, %rd90, 32;
	add.s64 	%rd91, %rd5, %rd87;
	st.local.u32 	[%rd91], %rd90;
	add.s32 	%r303, %r303, 1;
	setp.ne.s32 	%p28, %r303, 6;
	@%p28 bra 	$L__BB0_30;
	shr.u32 	%r184, %r40, 23;
	st.local.u32 	[%rd5+24], %rd153;
	and.b32  	%r44, %r184, 31;
	and.b32  	%r185, %r184, 224;
	add.s32 	%r186, %r185, -128;
	shr.u32 	%r187, %r186, 5;
	mul.wide.u32 	%rd92, %r187, 4;
	sub.s64 	%rd27, %rd5, %rd92;
	ld.local.u32 	%r304, [%rd27+24];
	ld.local.u32 	%r305, [%rd27+20];
	setp.eq.s32 	%p29, %r44, 0;
	@%p29 bra 	$L__BB0_33;
	shf.l.wrap.b32 	%r304, %r305, %r304, %r44;
	ld.local.u32 	%r188, [%rd27+16];
	shf.l.wrap.b32 	%r305, %r188, %r305, %r44;
$L__BB0_33:
	shr.u32 	%r189, %r304, 30;
	shf.l.wrap.b32 	%r190, %r305, %r304, 2;
	shl.b32 	%r191, %r305, 2;
	shr.u32 	%r192, %r190, 31;
	add.s32 	%r193, %r192, %r189;
	neg.s32 	%r194, %r193;
	setp.lt.s32 	%p30, %r40, 0;
	selp.b32 	%r306, %r194, %r193, %p30;
	xor.b32  	%r195, %r190, %r40;
	shr.s32 	%r196, %r190, 31;
	xor.b32  	%r197, %r196, %r190;
	xor.b32  	%r198, %r196, %r191;
	cvt.u64.u32 	%rd93, %r197;
	shl.b64 	%rd94, %rd93, 32;
	cvt.u64.u32 	%rd95, %r198;
	or.b64  	%rd96, %rd94, %rd95;
	cvt.rn.f64.s64 	%fd16, %rd96;
	mul.f64 	%fd17, %fd16, 0d3BF921FB54442D19;
	cvt.rn.f32.f64 	%f115, %fd17;
	neg.f32 	%f116, %f115;
	setp.lt.s32 	%p31, %r195, 0;
	selp.f32 	%f273, %f116, %f115, %p31;
$L__BB0_34:
	add.s32 	%r200, %r306, 1;
	mul.rn.f32 	%f118, %f273, %f273;
	and.b32  	%r201, %r306, 1;
	setp.eq.b32 	%p32, %r201, 1;
	selp.f32 	%f119, %f273, 0f3F800000, %p32;
	fma.rn.f32 	%f120, %f118, %f119, 0f00000000;
	fma.rn.f32 	%f121, %f118, 0f37CBAC00, 0fBAB607ED;
	selp.f32 	%f122, 0fB94D4153, %f121, %p32;
	selp.f32 	%f123, 0f3C0885E4, 0f3D2AAABB, %p32;
	fma.rn.f32 	%f124, %f122, %f118, %f123;
	selp.f32 	%f125, 0fBE2AAAA8, 0fBEFFFFFF, %p32;
	fma.rn.f32 	%f126, %f124, %f118, %f125;
	fma.rn.f32 	%f127, %f126, %f120, %f119;
	and.b32  	%r202, %r200, 2;
	setp.eq.s32 	%p33, %r202, 0;
	mov.f32 	%f128, 0f00000000;
	sub.f32 	%f129, %f128, %f127;
	selp.f32 	%f130, %f127, %f129, %p33;
	fma.rn.f32 	%f131, %f265, %f130, %f33;
	cvt.f64.f32 	%fd18, %f14;
	mul.f64 	%fd19, %fd18, 0d3F9EB851EB851EB8;
	cvt.rn.f32.f64 	%f132, %fd19;
	cvt.f64.f32 	%fd20, %f29;
	mul.f64 	%fd21, %fd20, 0d3FC5566CF41F212D;
	mov.f64 	%fd22, 0dC0205A6FE718A86D;
	div.rn.f64 	%fd23, %fd22, %fd21;
	cvt.f64.f32 	%fd24, %f131;
	mul.f64 	%fd25, %fd23, %fd24;
	mov.f64 	%fd26, 0dBFB2D6C68B3F38D0;
	div.rn.f64 	%fd27, %fd26, %fd21;
	sub.f64 	%fd28, %fd27, %fd20;
	fma.rn.f64 	%fd29, %fd28, %fd1, %fd25;
	cvt.f64.f32 	%fd30, %f15;
	fma.rn.f64 	%fd31, %fd30, 0d4038866666666666, %fd29;
	mul.f64 	%fd32, %fd31, 0d3F9EB851EB851EB8;
	cvt.rn.f32.f64 	%f133, %fd32;
	mul.f64 	%fd33, %fd20, 0d3F323545149571A5;
	div.rn.f64 	%fd34, %fd26, %fd33;
	mov.f64 	%fd35, 0dBF91A21E306A479B;
	div.rn.f64 	%fd36, %fd35, %fd33;
	mul.f64 	%fd37, %fd36, %fd1;
	fma.rn.f64 	%fd38, %fd34, %fd24, %fd37;
	fma.rn.f64 	%fd39, %fd30, 0d4088D4E147AE147A, %fd38;
	mul.f64 	%fd40, %fd39, 0d3F9EB851EB851EB8;
	cvt.rn.f32.f64 	%f134, %fd40;
	add.f32 	%f37, %f29, %f132;
	add.f32 	%f38, %f131, %f133;
	add.f32 	%f263, %f263, %f134;
	mul.f32 	%f135, %f264, 0f3F22F983;
	cvt.rni.s32.f32 	%r322, %f135;
	cvt.rn.f32.s32 	%f136, %r322;
	fma.rn.f32 	%f137, %f136, 0fBFC90FDA, %f264;
	fma.rn.f32 	%f138, %f136, 0fB3A22168, %f137;
	fma.rn.f32 	%f277, %f136, 0fA7C234C5, %f138;
	abs.f32 	%f41, %f264;
	setp.ltu.f32 	%p34, %f41, 0f47CE4780;
	mov.u32 	%r310, %r322;
	mov.f32 	%f274, %f277;
	@%p34 bra 	$L__BB0_42;
	setp.neu.f32 	%p35, %f41, 0f7F800000;
	@%p35 bra 	$L__BB0_37;
	mov.f32 	%f141, 0f00000000;
	mul.rn.f32 	%f274, %f264, %f141;
	mov.b32 	%r310, 0;
	bra.uni 	$L__BB0_42;
$L__BB0_37:
	mov.b32 	%r54, %f264;
	shl.b32 	%r204, %r54, 8;
	or.b32  	%r55, %r204, -2147483648;
	mov.b64 	%rd154, 0;
	mov.b32 	%r307, 0;
$L__BB0_38:
	.pragma "nounroll";
	mul.wide.u32 	%rd98, %r307, 4;
	mov.u64 	%rd99, __cudart_i2opi_f;
	add.s64 	%rd100, %rd99, %rd98;
	ld.global.nc.u32 	%r205, [%rd100];
	mad.wide.u32 	%rd101, %r205, %r55, %rd154;
	shr.u64 	%rd154, %rd101, 32;
	add.s64 	%rd102, %rd4, %rd98;
	st.local.u32 	[%rd102], %rd101;
	add.s32 	%r307, %r307, 1;
	setp.ne.s32 	%p36, %r307, 6;
	@%p36 bra 	$L__BB0_38;
	shr.u32 	%r206, %r54, 23;
	st.local.u32 	[%rd4+24], %rd154;
	and.b32  	%r58, %r206, 31;
	and.b32  	%r207, %r206, 224;
	add.s32 	%r208, %r207, -128;
	shr.u32 	%r209, %r208, 5;
	mul.wide.u32 	%rd103, %r209, 4;
	sub.s64 	%rd30, %rd4, %rd103;
	ld.local.u32 	%r308, [%rd30+24];
	ld.local.u32 	%r309, [%rd30+20];
	setp.eq.s32 	%p37, %r58, 0;
	@%p37 bra 	$L__BB0_41;
	shf.l.wrap.b32 	%r308, %r309, %r308, %r58;
	ld.local.u32 	%r210, [%rd30+16];
	shf.l.wrap.b32 	%r309, %r210, %r309, %r58;
$L__BB0_41:
	shr.u32 	%r211, %r308, 30;
	shf.l.wrap.b32 	%r212, %r309, %r308, 2;
	shl.b32 	%r213, %r309, 2;
	shr.u32 	%r214, %r212, 31;
	add.s32 	%r215, %r214, %r211;
	neg.s32 	%r216, %r215;
	setp.lt.s32 	%p38, %r54, 0;
	selp.b32 	%r310, %r216, %r215, %p38;
	xor.b32  	%r217, %r212, %r54;
	shr.s32 	%r218, %r212, 31;
	xor.b32  	%r219, %r218, %r212;
	xor.b32  	%r220, %r218, %r213;
	cvt.u64.u32 	%rd104, %r219;
	shl.b64 	%rd105, %rd104, 32;
	cvt.u64.u32 	%rd106, %r220;
	or.b64  	%rd107, %rd105, %rd106;
	cvt.rn.f64.s64 	%fd41, %rd107;
	mul.f64 	%fd42, %fd41, 0d3BF921FB54442D19;
	cvt.rn.f32.f64 	%f139, %fd42;
	neg.f32 	%f140, %f139;
	setp.lt.s32 	%p39, %r217, 0;
	selp.f32 	%f274, %f140, %f139, %p39;
$L__BB0_42:
	add.s32 	%r222, %r310, 1;
	mul.rn.f32 	%f142, %f274, %f274;
	and.b32  	%r223, %r310, 1;
	setp.eq.b32 	%p41, %r223, 1;
	selp.f32 	%f143, %f274, 0f3F800000, %p41;
	fma.rn.f32 	%f144, %f142, %f143, 0f00000000;
	fma.rn.f32 	%f145, %f142, 0f37CBAC00, 0fBAB607ED;
	selp.f32 	%f146, 0fB94D4153, %f145, %p41;
	selp.f32 	%f147, 0f3C0885E4, 0f3D2AAABB, %p41;
	fma.rn.f32 	%f148, %f146, %f142, %f147;
	selp.f32 	%f149, 0fBE2AAAA8, 0fBEFFFFFF, %p41;
	fma.rn.f32 	%f150, %f148, %f142, %f149;
	fma.rn.f32 	%f151, %f150, %f144, %f143;
	and.b32  	%r224, %r222, 2;
	setp.eq.s32 	%p42, %r224, 0;
	mov.f32 	%f152, 0f00000000;
	sub.f32 	%f153, %f152, %f151;
	selp.f32 	%f45, %f151, %f153, %p42;
	mov.u32 	%r314, %r322;
	mov.f32 	%f275, %f277;
	@%p34 bra 	$L__BB0_50;
	setp.neu.f32 	%p43, %f41, 0f7F800000;
	@%p43 bra 	$L__BB0_45;
	mov.f32 	%f156, 0f00000000;
	mul.rn.f32 	%f275, %f264, %f156;
	mov.b32 	%r314, 0;
	bra.uni 	$L__BB0_50;
$L__BB0_45:
	mov.b32 	%r67, %f264;
	shl.b32 	%r226, %r67, 8;
	or.b32  	%r68, %r226, -2147483648;
	mov.b64 	%rd155, 0;
	mov.b32 	%r311, 0;
$L__BB0_46:
	.pragma "nounroll";
	mul.wide.u32 	%rd109, %r311, 4;
	mov.u64 	%rd110, __cudart_i2opi_f;
	add.s64 	%rd111, %rd110, %rd109;
	ld.global.nc.u32 	%r227, [%rd111];
	mad.wide.u32 	%rd112, %r227, %r68, %rd155;
	shr.u64 	%rd155, %rd112, 32;
	add.s64 	%rd113, %rd3, %rd109;
	st.local.u32 	[%rd113], %rd112;
	add.s32 	%r311, %r311, 1;
	setp.ne.s32 	%p44, %r311, 6;
	@%p44 bra 	$L__BB0_46;
	shr.u32 	%r228, %r67, 23;
	st.local.u32 	[%rd3+24], %rd155;
	and.b32  	%r71, %r228, 31;
	and.b32  	%r229, %r228, 224;
	add.s32 	%r230, %r229, -128;
	shr.u32 	%r231, %r230, 5;
	mul.wide.u32 	%rd114, %r231, 4;
	sub.s64 	%rd33, %rd3, %rd114;
	ld.local.u32 	%r312, [%rd33+24];
	ld.local.u32 	%r313, [%rd33+20];
	setp.eq.s32 	%p45, %r71, 0;
	@%p45 bra 	$L__BB0_49;
	shf.l.wrap.b32 	%r312, %r313, %r312, %r71;
	ld.local.u32 	%r232, [%rd33+16];
	shf.l.wrap.b32 	%r313, %r232, %r313, %r71;
$L__BB0_49:
	shr.u32 	%r233, %r312, 30;
	shf.l.wrap.b32 	%r234, %r313, %r312, 2;
	shl.b32 	%r235, %r313, 2;
	shr.u32 	%r236, %r234, 31;
	add.s32 	%r237, %r236, %r233;
	neg.s32 	%r238, %r237;
	setp.lt.s32 	%p46, %r67, 0;
	selp.b32 	%r314, %r238, %r237, %p46;
	xor.b32  	%r239, %r234, %r67;
	shr.s32 	%r240, %r234, 31;
	xor.b32  	%r241, %r240, %r234;
	xor.b32  	%r242, %r240, %r235;
	cvt.u64.u32 	%rd115, %r241;
	shl.b64 	%rd116, %rd115, 32;
	cvt.u64.u32 	%rd117, %r242;
	or.b64  	%rd118, %rd116, %rd117;
	cvt.rn.f64.s64 	%fd43, %rd118;
	mul.f64 	%fd44, %fd43, 0d3BF921FB54442D19;
	cvt.rn.f32.f64 	%f154, %fd44;
	neg.f32 	%f155, %f154;
	setp.lt.s32 	%p47, %r239, 0;
	selp.f32 	%f275, %f155, %f154, %p47;
$L__BB0_50:
	mul.rn.f32 	%f157, %f275, %f275;
	and.b32  	%r244, %r314, 1;
	setp.eq.b32 	%p49, %r244, 1;
	selp.f32 	%f158, 0f3F800000, %f275, %p49;
	fma.rn.f32 	%f159, %f157, %f158, 0f00000000;
	fma.rn.f32 	%f160, %f157, 0f37CBAC00, 0fBAB607ED;
	selp.f32 	%f161, %f160, 0fB94D4153, %p49;
	selp.f32 	%f162, 0f3D2AAABB, 0f3C0885E4, %p49;
	fma.rn.f32 	%f163, %f161, %f157, %f162;
	selp.f32 	%f164, 0fBEFFFFFF, 0fBE2AAAA8, %p49;
	fma.rn.f32 	%f165, %f163, %f157, %f164;
	fma.rn.f32 	%f166, %f165, %f159, %f158;
	and.b32  	%r245, %r314, 2;
	setp.eq.s32 	%p50, %r245, 0;
	mov.f32 	%f167, 0f00000000;
	sub.f32 	%f168, %f167, %f166;
	selp.f32 	%f169, %f166, %f168, %p50;
	mul.f32 	%f170, %f38, %f169;
	mul.f32 	%f171, %f37, %f45;
	sub.f32 	%f267, %f171, %f170;
	mov.u32 	%r318, %r322;
	mov.f32 	%f276, %f277;
	@%p34 bra 	$L__BB0_58;
	setp.neu.f32 	%p51, %f41, 0f7F800000;
	@%p51 bra 	$L__BB0_53;
	mov.f32 	%f174, 0f00000000;
	mul.rn.f32 	%f276, %f264, %f174;
	mov.b32 	%r318, 0;
	bra.uni 	$L__BB0_58;
$L__BB0_53:
	mov.b32 	%r80, %f264;
	shl.b32 	%r247, %r80, 8;
	or.b32  	%r81, %r247, -2147483648;
	mov.b64 	%rd156, 0;
	mov.b32 	%r315, 0;
$L__BB0_54:
	.pragma "nounroll";
	mul.wide.u32 	%rd120, %r315, 4;
	mov.u64 	%rd121, __cudart_i2opi_f;
	add.s64 	%rd122, %rd121, %rd120;
	ld.global.nc.u32 	%r248, [%rd122];
	mad.wide.u32 	%rd123, %r248, %r81, %rd156;
	shr.u64 	%rd156, %rd123, 32;
	add.s64 	%rd124, %rd2, %rd120;
	st.local.u32 	[%rd124], %rd123;
	add.s32 	%r315, %r315, 1;
	setp.ne.s32 	%p52, %r315, 6;
	@%p52 bra 	$L__BB0_54;
	shr.u32 	%r249, %r80, 23;
	st.local.u32 	[%rd2+24], %rd156;
	and.b32  	%r84, %r249, 31;
	and.b32  	%r250, %r249, 224;
	add.s32 	%r251, %r250, -128;
	shr.u32 	%r252, %r251, 5;
	mul.wide.u32 	%rd125, %r252, 4;
	sub.s64 	%rd36, %rd2, %rd125;
	ld.local.u32 	%r316, [%rd36+24];
	ld.local.u32 	%r317, [%rd36+20];
	setp.eq.s32 	%p53, %r84, 0;
	@%p53 bra 	$L__BB0_57;
	shf.l.wrap.b32 	%r316, %r317, %r316, %r84;
	ld.local.u32 	%r253, [%rd36+16];
	shf.l.wrap.b32 	%r317, %r253, %r317, %r84;
$L__BB0_57:
	shr.u32 	%r254, %r316, 30;
	shf.l.wrap.b32 	%r255, %r317, %r316, 2;
	shl.b32 	%r256, %r317, 2;
	shr.u32 	%r257, %r255, 31;
	add.s32 	%r258, %r257, %r254;
	neg.s32 	%r259, %r258;
	setp.lt.s32 	%p54, %r80, 0;
	selp.b32 	%r318, %r259, %r258, %p54;
	xor.b32  	%r260, %r255, %r80;
	shr.s32 	%r261, %r255, 31;
	xor.b32  	%r262, %r261, %r255;
	xor.b32  	%r263, %r261, %r256;
	cvt.u64.u32 	%rd126, %r262;
	shl.b64 	%rd127, %rd126, 32;
	cvt.u64.u32 	%rd128, %r263;
	or.b64  	%rd129, %rd127, %rd128;
	cvt.rn.f64.s64 	%fd45, %rd129;
	mul.f64 	%fd46, %fd45, 0d3BF921FB54442D19;
	cvt.rn.f32.f64 	%f172, %fd46;
	neg.f32 	%f173, %f172;
	setp.lt.s32 	%p55, %r260, 0;
	selp.f32 	%f276, %f173, %f172, %p55;
$L__BB0_58:
	mul.rn.f32 	%f175, %f276, %f276;
	and.b32  	%r265, %r318, 1;
	setp.eq.b32 	%p57, %r265, 1;
	selp.f32 	%f176, 0f3F800000, %f276, %p57;
	fma.rn.f32 	%f177, %f175, %f176, 0f00000000;
	fma.rn.f32 	%f178, %f175, 0f37CBAC00, 0fBAB607ED;
	selp.f32 	%f179, %f178, 0fB94D4153, %p57;
	selp.f32 	%f180, 0f3D2AAABB, 0f3C0885E4, %p57;
	fma.rn.f32 	%f181, %f179, %f175, %f180;
	selp.f32 	%f182, 0fBEFFFFFF, 0fBE2AAAA8, %p57;
	fma.rn.f32 	%f183, %f181, %f175, %f182;
	fma.rn.f32 	%f184, %f183, %f177, %f176;
	and.b32  	%r266, %r318, 2;
	setp.eq.s32 	%p58, %r266, 0;
	mov.f32 	%f185, 0f00000000;
	sub.f32 	%f186, %f185, %f184;
	selp.f32 	%f187, %f184, %f186, %p58;
	mul.f32 	%f53, %f37, %f187;
	@%p34 bra 	$L__BB0_66;
	setp.neu.f32 	%p59, %f41, 0f7F800000;
	@%p59 bra 	$L__BB0_61;
	mov.f32 	%f190, 0f00000000;
	mul.rn.f32 	%f277, %f264, %f190;
	mov.b32 	%r322, 0;
	bra.uni 	$L__BB0_66;
$L__BB0_61:
	mov.b32 	%r93, %f264;
	shl.b32 	%r268, %r93, 8;
	or.b32  	%r94, %r268, -2147483648;
	mov.b64 	%rd157, 0;
	mov.b32 	%r319, 0;
$L__BB0_62:
	.pragma "nounroll";
	mul.wide.u32 	%rd131, %r319, 4;
	mov.u64 	%rd132, __cudart_i2opi_f;
	add.s64 	%rd133, %rd132, %rd131;
	ld.global.nc.u32 	%r269, [%rd133];
	mad.wide.u32 	%rd134, %r269, %r94, %rd157;
	shr.u64 	%rd157, %rd134, 32;
	add.s64 	%rd135, %rd1, %rd131;
	st.local.u32 	[%rd135], %rd134;
	add.s32 	%r319, %r319, 1;
	setp.ne.s32 	%p60, %r319, 6;
	@%p60 bra 	$L__BB0_62;
	shr.u32 	%r270, %r93, 23;
	st.local.u32 	[%rd1+24], %rd157;
	and.b32  	%r97, %r270, 31;
	and.b32  	%r271, %r270, 224;
	add.s32 	%r272, %r271, -128;
	shr.u32 	%r273, %r272, 5;
	mul.wide.u32 	%rd136, %r273, 4;
	sub.s64 	%rd39, %rd1, %rd136;
	ld.local.u32 	%r320, [%rd39+24];
	ld.local.u32 	%r321, [%rd39+20];
	setp.eq.s32 	%p61, %r97, 0;
	@%p61 bra 	$L__BB0_65;
	shf.l.wrap.b32 	%r320, %r321, %r320, %r97;
	ld.local.u32 	%r274, [%rd39+16];
	shf.l.wrap.b32 	%r321, %r274, %r321, %r97;
$L__BB0_65:
	shr.u32 	%r275, %r320, 30;
	shf.l.wrap.b32 	%r276, %r321, %r320, 2;
	shl.b32 	%r277, %r321, 2;
	shr.u32 	%r278, %r276, 31;
	add.s32 	%r279, %r278, %r275;
	neg.s32 	%r280, %r279;
	setp.lt.s32 	%p62, %r93, 0;
	selp.b32 	%r322, %r280, %r279, %p62;
	xor.b32  	%r281, %r276, %r93;
	shr.s32 	%r282, %r276, 31;
	xor.b32  	%r283, %r282, %r276;
	xor.b32  	%r284, %r282, %r277;
	cvt.u64.u32 	%rd137, %r283;
	shl.b64 	%rd138, %rd137, 32;
	cvt.u64.u32 	%rd139, %r284;
	or.b64  	%rd140, %rd138, %rd139;
	cvt.rn.f64.s64 	%fd47, %rd140;
	mul.f64 	%fd48, %fd47, 0d3BF921FB54442D19;
	cvt.rn.f32.f64 	%f188, %fd48;
	neg.f32 	%f189, %f188;
	setp.lt.s32 	%p63, %r281, 0;
	selp.f32 	%f277, %f189, %f188, %p63;
$L__BB0_66:
	add.s32 	%r287, %r322, 1;
	mul.rn.f32 	%f192, %f277, %f277;
	and.b32  	%r288, %r322, 1;
	setp.eq.b32 	%p64, %r288, 1;
	selp.f32 	%f193, %f277, 0f3F800000, %p64;
	fma.rn.f32 	%f194, %f192, %f193, 0f00000000;
	fma.rn.f32 	%f195, %f192, 0f37CBAC00, 0fBAB607ED;
	selp.f32 	%f196, 0fB94D4153, %f195, %p64;
	selp.f32 	%f197, 0f3C0885E4, 0f3D2AAABB, %p64;
	fma.rn.f32 	%f198, %f196, %f192, %f197;
	selp.f32 	%f199, 0fBE2AAAA8, 0fBEFFFFFF, %p64;
	fma.rn.f32 	%f200, %f198, %f192, %f199;
	fma.rn.f32 	%f201, %f200, %f194, %f193;
	and.b32  	%r289, %r287, 2;
	setp.eq.s32 	%p65, %r289, 0;
	mov.f32 	%f202, 0f00000000;
	sub.f32 	%f203, %f202, %f201;
	selp.f32 	%f204, %f201, %f203, %p65;
	fma.rn.f32 	%f265, %f38, %f204, %f53;
	mov.f32 	%f278, 0f49742400;
	mov.b32 	%r323, 0;
$L__BB0_67:
	mul.wide.u32 	%rd141, %r323, 12;
	add.s64 	%rd142, %rd10, %rd141;
	ld.global.f32 	%f205, [%rd142];
	sub.f32 	%f206, %f268, %f205;
	ld.global.f32 	%f207, [%rd142+4];
	sub.f32 	%f208, %f266, %f207;
	mul.f32 	%f209, %f208, %f208;
	fma.rn.f32 	%f210, %f206, %f206, %f209;
	setp.lt.f32 	%p66, %f210, %f278;
	selp.f32 	%f211, %f210, %f278, %p66;
	ld.global.f32 	%f212, [%rd142+12];
	sub.f32 	%f213, %f268, %f212;
	ld.global.f32 	%f214, [%rd142+16];
	sub.f32 	%f215, %f266, %f214;
	mul.f32 	%f216, %f215, %f215;
	fma.rn.f32 	%f217, %f213, %f213, %f216;
	setp.lt.f32 	%p67, %f217, %f211;
	selp.f32 	%f218, %f217, %f211, %p67;
	ld.global.f32 	%f219, [%rd142+24];
	sub.f32 	%f220, %f268, %f219;
	ld.global.f32 	%f221, [%rd142+28];
	sub.f32 	%f222, %f266, %f221;
	mul.f32 	%f223, %f222, %f222;
	fma.rn.f32 	%f224, %f220, %f220, %f223;
	setp.lt.f32 	%p68, %f224, %f218;
	selp.f32 	%f225, %f224, %f218, %p68;
	ld.global.f32 	%f226, [%rd142+36];
	sub.f32 	%f227, %f268, %f226;
	ld.global.f32 	%f228, [%rd142+40];
	sub.f32 	%f229, %f266, %f228;
	mul.f32 	%f230, %f229, %f229;
	fma.rn.f32 	%f231, %f227, %f227, %f230;
	setp.lt.f32 	%p69, %f231, %f225;
	selp.f32 	%f232, %f231, %f225, %p69;
	ld.global.f32 	%f233, [%rd142+48];
	sub.f32 	%f234, %f268, %f233;
	ld.global.f32 	%f235, [%rd142+52];
	sub.f32 	%f236, %f266, %f235;
	mul.f32 	%f237, %f236, %f236;
	fma.rn.f32 	%f238, %f234, %f234, %f237;
	setp.lt.f32 	%p70, %f238, %f232;
	selp.f32 	%f239, %f238, %f232, %p70;
	ld.global.f32 	%f240, [%rd142+60];
	sub.f32 	%f241, %f268, %f240;
	ld.global.f32 	%f242, [%rd142+64];
	sub.f32 	%f243, %f266, %f242;
	mul.f32 	%f244, %f243, %f243;
	fma.rn.f32 	%f245, %f241, %f241, %f244;
	setp.lt.f32 	%p71, %f245, %f239;
	selp.f32 	%f246, %f245, %f239, %p71;
	ld.global.f32 	%f247, [%rd142+72];
	sub.f32 	%f248, %f268, %f247;
	ld.global.f32 	%f249, [%rd142+76];
	sub.f32 	%f250, %f266, %f249;
	mul.f32 	%f251, %f250, %f250;
	fma.rn.f32 	%f252, %f248, %f248, %f251;
	setp.lt.f32 	%p72, %f252, %f246;
	selp.f32 	%f253, %f252, %f246, %p72;
	ld.global.f32 	%f254, [%rd142+84];
	sub.f32 	%f255, %f268, %f254;
	ld.global.f32 	%f256, [%rd142+88];
	sub.f32 	%f257, %f266, %f256;
	mul.f32 	%f258, %f257, %f257;
	fma.rn.f32 	%f259, %f255, %f255, %f258;
	setp.lt.f32 	%p73, %f259, %f253;
	selp.f32 	%f278, %f259, %f253, %p73;
	add.s32 	%r323, %r323, 8;
	setp.ne.s32 	%p74, %r323, 1024;
	@%p74 bra 	$L__BB0_67;
	sqrt.rn.f32 	%f260, %f278;
	mul.f32 	%f261, %f260, 0f3F000000;
	fma.rn.f32 	%f269, %f261, 0f41200000, %f269;
	add.s64 	%rd147, %rd147, 8;
	add.s32 	%r290, %r290, 1;
	setp.ne.s32 	%p75, %r290, 30;
	@%p75 bra 	$L__BB0_2;
	ld.param.u64 	%rd146, [_Z25evaluate_control_sequencePfS_S_S_PA3_f_param_0];
	add.f32 	%f262, %f269, 0f00000000;
	cvta.to.global.u64 	%rd143, %rd146;
	mul.wide.s32 	%rd144, %r1, 4;
	add.s64 	%rd145, %rd143, %rd144;
	st.global.f32 	[%rd145], %f262;
$L__BB0_70:
	ret;

}


// ===== COMPILED SASS (sm_100) =====

	.target	sm_100

	.elftype	@"ET_EXEC"


//--------------------- .note.nv.tkinfo           --------------------------
	.section	.note.nv.tkinfo,"",@"SHT_NOTE"
	.sectionflags	@"SHF_NOTE_NV_TKINFO"
	.tkinfo
        /*0018*/ 	.word	0x00000002
        /*0030*/ 	.string	""
        /*0030*/ 	.string	"ptxas"
        /*0030*/ 	.string	"Cuda compilation tools, release 13.0, V13.0.88"
        /*0030*/ 	.string	"Build cuda_13.0.r13.0/compiler.36424714_0"
        /*0030*/ 	.string	"-arch sm_100 -m 64 "



//--------------------- .note.nv.cuinfo           --------------------------
	.section	.note.nv.cuinfo,"",@"SHT_NOTE"
	.sectionflags	@"SHF_NOTE_NV_CUINFO"
        /*0018*/ 	.short	0x0002
        /*001a*/ 	.short	0x0064
        /*001c*/ 	.short	0x0082
	.zero		2


//--------------------- .nv.info                  --------------------------
	.section	.nv.info,"",@"SHT_CUDA_INFO"
	.align	4


	//----- nvinfo : EIATTR_REGCOUNT
	.align		4
        /*0000*/ 	.byte	0x04, 0x2f
        /*0002*/ 	.short	(.L_2 - .L_1)
	.align		4
.L_1:
        /*0004*/ 	.word	index@(_Z25evaluate_control_sequencePfS_S_S_PA3_f)
        /*0008*/ 	.word	0x0000002d


	//----- nvinfo : EIATTR_FRAME_SIZE
	.align		4
.L_2:
        /*000c*/ 	.byte	0x04, 0x11
        /*000e*/ 	.short	(.L_4 - .L_3)
	.align		4
.L_3:
        /*0010*/ 	.word	index@($__internal_1_$__cuda_sm20_sqrt_rn_f32_slowpath)
        /*0014*/ 	.word	0x00000020


	//----- nvinfo : EIATTR_FRAME_SIZE
	.align		4
.L_4:
        /*0018*/ 	.byte	0x04, 0x11
        /*001a*/ 	.short	(.L_6 - .L_5)
	.align		4
.L_5:
        /*001c*/ 	.word	index@($__internal_0_$__cuda_sm20_div_rn_f64_full)
        /*0020*/ 	.word	0x00000020


	//----- nvinfo : EIATTR_FRAME_SIZE
	.align		4
.L_6:
        /*0024*/ 	.byte	0x04, 0x11
        /*0026*/ 	.short	(.L_8 - .L_7)
	.align		4
.L_7:
        /*0028*/ 	.word	index@(_Z25evaluate_control_sequencePfS_S_S_PA3_f)
        /*002c*/ 	.word	0x00000020


	//----- nvinfo : EIATTR_MIN_STACK_SIZE
	.align		4
.L_8:
        /*0030*/ 	.byte	0x04, 0x12
        /*0032*/ 	.short	(.L_10 - .L_9)
	.align		4
.L_9:
        /*0034*/ 	.word	index@(_Z25evaluate_control_sequencePfS_S_S_PA3_f)
        /*0038*/ 	.word	0x00000020
.L_10:


//--------------------- .nv.compat                --------------------------
	.section	.nv.compat,"",@"SHT_CUDA_COMPAT_INFO"
	.align	4
        /*0000*/ 	.byte	0x02, 0x09, 0x00, 0x00, 0x02, 0x02, 0x01, 0x00, 0x02, 0x05, 0x05, 0x00, 0x03, 0x07, 0x01, 0x01
        /*0010*/ 	.byte	0x02, 0x03, 0x00, 0x00, 0x02, 0x06, 0x01, 0x00, 0x04, 0x0b, 0x08, 0x00, 0x01, 0x00, 0x00, 0x00
        /*0020*/ 	.byte	0x00, 0x00, 0x00, 0x00


//--------------------- .nv.info._Z25evaluate_control_sequencePfS_S_S_PA3_f --------------------------
	.section	.nv.info._Z25evaluate_control_sequencePfS_S_S_PA3_f,"",@"SHT_CUDA_INFO"
	.sectionflags	@""
	.align	4


	//----- nvinfo : EIATTR_CUDA_API_VERSION
	.align		4
        /*0000*/ 	.byte	0x04, 0x37
        /*0002*/ 	.short	(.L_12 - .L_11)
.L_11:
        /*0004*/ 	.word	0x00000082


	//----- nvinfo : EIATTR_KPARAM_INFO
	.align		4
.L_12:
        /*0008*/ 	.byte	0x04, 0x17
        /*000a*/ 	.short	(.L_14 - .L_13)
.L_13:
        /*000c*/ 	.word	0x00000000
        /*0010*/ 	.short	0x0004
        /*0012*/ 	.short	0x0020
        /*0014*/ 	.byte	0x00, 0xf5, 0x21, 0x00


	//----- nvinfo : EIATTR_KPARAM_INFO
	.align		4
.L_14:
        /*0018*/ 	.byte	0x04, 0x17
        /*001a*/ 	.short	(.L_16 - .L_15)
.L_15:
        /*001c*/ 	.word	0x00000000
        /*0020*/ 	.short	0x0003
        /*0022*/ 	.short	0x0018
        /*0024*/ 	.byte	0x00, 0xf5, 0x21, 0x00


	//----- nvinfo : EIATTR_KPARAM_INFO
	.align		4
.L_16:
        /*0028*/ 	.byte	0x04, 0x17
        /*002a*/ 	.short	(.L_18 - .L_17)
.L_17:
        /*002c*/ 	.word	0x00000000
        /*0030*/ 	.short	0x0002
        /*0032*/ 	.short	0x0010
        /*0034*/ 	.byte	0x00, 0xf5, 0x21, 0x00


	//----- nvinfo : EIATTR_KPARAM_INFO
	.align		4
.L_18:
        /*0038*/ 	.byte	0x04, 0x17
        /*003a*/ 	.short	(.L_20 - .L_19)
.L_19:
        /*003c*/ 	.word	0x00000000
        /*0040*/ 	.short	0x0001
        /*0042*/ 	.short	0x0008
        /*0044*/ 	.byte	0x00, 0xf5, 0x21, 0x00


	//----- nvinfo : EIATTR_KPARAM_INFO
	.align		4
.L_20:
        /*0048*/ 	.byte	0x04, 0x17
        /*004a*/ 	.short	(.L_22 - .L_21)
.L_21:
        /*004c*/ 	.word	0x00000000
        /*0050*/ 	.short	0x0000
        /*0052*/ 	.short	0x0000
        /*0054*/ 	.byte	0x00, 0xf5, 0x21, 0x00


	//----- nvinfo : EIATTR_SPARSE_MMA_MASK
	.align		4
.L_22:
        /*0058*/ 	.byte	0x03, 0x50
        /*005a*/ 	.short	0x0000


	//----- nvinfo : EIATTR_MAXREG_COUNT
	.align		4
        /*005c*/ 	.byte	0x03, 0x1b
        /*005e*/ 	.short	0x00ff


	//----- nvinfo : EIATTR_MERCURY_ISA_VERSION
	.align		4
        /*0060*/ 	.byte	0x03, 0x5f
        /*0062*/ 	.short	0x0101


	//----- nvinfo : EIATTR_VRC_CTA_INIT_COUNT
	.align		4
        /*0064*/ 	.byte	0x02, 0x4a
	.zero		1
	.zero		1


	//----- nvinfo : EIATTR_EXIT_INSTR_OFFSETS
	.align		4
        /*0068*/ 	.byte	0x04, 0x1c
        /*006a*/ 	.short	(.L_24 - .L_23)


	//   ....[0]....
.L_23:
        /*006c*/ 	.word	0x00000070


	//   ....[1]....
        /*0070*/ 	.word	0x00003600


	//----- nvinfo : EIATTR_CRS_STACK_SIZE
	.align		4
.L_24:
        /*0074*/ 	.byte	0x04, 0x1e
        /*0076*/ 	.short	(.L_26 - .L_25)
.L_25:
        /*0078*/ 	.word	0x00000000


	//----- nvinfo : EIATTR_CBANK_PARAM_SIZE
	.align		4
.L_26:
        /*007c*/ 	.byte	0x03, 0x19
        /*007e*/ 	.short	0x0028


	//----- nvinfo : EIATTR_PARAM_CBANK
	.align		4
        /*0080*/ 	.byte	0x04, 0x0a
        /*0082*/ 	.short	(.L_28 - .L_27)
	.align		4
.L_27:
        /*0084*/ 	.word	index@(.nv.constant0._Z25evaluate_control_sequencePfS_S_S_PA3_f)
        /*0088*/ 	.short	0x0380
        /*008a*/ 	.short	0x0028


	//----- nvinfo : EIATTR_SW_WAR
	.align		4
.L_28:
        /*008c*/ 	.byte	0x04, 0x36
        /*008e*/ 	.short	(.L_30 - .L_29)
.L_29:
        /*0090*/ 	.word	0x00000008
.L_30:


//--------------------- .nv.callgraph             --------------------------
	.section	.nv.callgraph,"",@"SHT_CUDA_CALLGRAPH"
	.align	4
	.sectionentsize	8
	.align		4
        /*0000*/ 	.word	0x00000000
	.align		4
        /*0004*/ 	.word	0xffffffff
	.align		4
        /*0008*/ 	.word	0x00000000
	.align		4
        /*000c*/ 	.word	0xfffffffe
	.align		4
        /*0010*/ 	.word	0x00000000
	.align		4
        /*0014*/ 	.word	0xfffffffd
	.align		4
        /*0018*/ 	.word	0x00000000
	.align		4
        /*001c*/ 	.word	0xfffffffc


//--------------------- .nv.constant4             --------------------------
	.section	.nv.constant4,"a",@progbits
	.align	8
	.align		8
.nv.constant4:
        /*0000*/ 	.dword	__cudart_i2opi_f


//--------------------- .text._Z25evaluate_control_sequencePfS_S_S_PA3_f --------------------------
	.section	.text._Z25evaluate_control_sequencePfS_S_S_PA3_f,"ax",@progbits
	.align	128
        .global         _Z25evaluate_control_sequencePfS_S_S_PA3_f
        .type           _Z25evaluate_control_sequencePfS_S_S_PA3_f,@function
        .size           _Z25evaluate_control_sequencePfS_S_S_PA3_f,(.L_x_46 - _Z25evaluate_control_sequencePfS_S_S_PA3_f)
        .other          _Z25evaluate_control_sequencePfS_S_S_PA3_f,@"STO_CUDA_ENTRY STV_DEFAULT"
_Z25evaluate_control_sequencePfS_S_S_PA3_f:
.text._Z25evaluate_control_sequencePfS_S_S_PA3_f:
[----:B------:R-:W0:Y:S01]  /*0000*/  LDC R1, c[0x0][0x37c] ;  /* 0x0000df00ff017b82 */ /* 0x000e220000000800 */
[----:B------:R-:W1:Y:S07]  /*0010*/  S2R R3, SR_TID.X ;  /* 0x0000000000037919 */ /* 0x000e6e0000002100 */
[----:B------:R-:W1:Y:S01]  /*0020*/  S2UR UR4, SR_CTAID.X ;  /* 0x00000000000479c3 */ /* 0x000e620000002500 */
[----:B0-----:R-:W-:-:S07]  /*0030*/  VIADD R1, R1, 0xffffffe0 ;  /* 0xffffffe001017836 */ /* 0x001fce0000000000 */
[----:B------:R-:W1:Y:S02]  /*0040*/  LDC R6, c[0x0][0x360] ;  /* 0x0000d800ff067b82 */ /* 0x000e640000000800 */
[----:B-1----:R-:W-:-:S05]  /*0050*/  IMAD R6, R6, UR4, R3 ;  /* 0x0000000406067c24 */ /* 0x002fca000f8e0203 */
[----:B------:R-:W-:-:S13]  /*0060*/  ISETP.GT.AND P0, PT, R6, 0x1fff, PT ;  /* 0x00001fff0600780c */ /* 0x000fda0003f04270 */
[----:B------:R-:W-:Y:S05]  /*0070*/  @P0 EXIT ;  /* 0x000000000000094d */ /* 0x000fea0003800000 */
[----:B------:R-:W0:Y:S01]  /*0080*/  LDC.64 R8, c[0x0][0x388] ;  /* 0x0000e200ff087b82 */ /* 0x000e220000000a00 */
[----:B------:R-:W0:Y:S07]  /*0090*/  LDCU.64 UR8, c[0x0][0x358] ;  /* 0x00006b00ff0877ac */ /* 0x000e2e0008000a00 */
[----:B------:R-:W1:Y:S01]  /*00a0*/  LDC.64 R14, c[0x0][0x390] ;  /* 0x0000e400ff0e7b82 */ /* 0x000e620000000a00 */
[----:B0-----:R0:W5:Y:S04]  /*00b0*/  LDG.E R5, desc[UR8][R8.64] ;  /* 0x0000000808057981 */ /* 0x001168000c1e1900 */
[----:B------:R0:W5:Y:S04]  /*00c0*/  LDG.E R12, desc[UR8][R8.64+0x4] ;  /* 0x00000408080c7981 */ /* 0x000168000c1e1900 */
[----:B------:R0:W5:Y:S04]  /*00d0*/  LDG.E R4, desc[UR8][R8.64+0x8] ;  /* 0x0000080808047981 */ /* 0x000168000c1e1900 */
[----:B------:R0:W5:Y:S04]  /*00e0*/  LDG.E R11, desc[UR8][R8.64+0xc] ;  /* 0x00000c08080b7981 */ /* 0x000168000c1e1900 */
[----:B------:R0:W5:Y:S04]  /*00f0*/  LDG.E R3, desc[UR8][R8.64+0x10] ;  /* 0x0000100808037981 */ /* 0x000168000c1e1900 */
[----:B------:R0:W5:Y:S01]  /*0100*/  LDG.E R2, desc[UR8][R8.64+0x14] ;  /* 0x0000140808027981 */ /* 0x000162000c1e1900 */
[----:B------:R-:W-:Y:S01]  /*0110*/  IMAD R7, R6, 0x3c, RZ ;  /* 0x0000003c06077824 */ /* 0x000fe200078e02ff */
[----:B------:R-:W-:Y:S01]  /*0120*/  UMOV UR4, URZ ;  /* 0x000000ff00047c82 */ /* 0x000fe20008000000 */
[----:B------:R-:W-:-:S02]  /*0130*/  IMAD.MOV.U32 R0, RZ, RZ, RZ ;  /* 0x000000ffff007224 */ /* 0x000fc400078e00ff */
[----:B-1----:R-:W-:-:S04]  /*0140*/  IMAD.WIDE R14, R7, 0x4, R14 ;  /* 0x00000004070e7825 */ /* 0x002fc800078e020e */
[----:B------:R-:W-:Y:S02]  /*0150*/  IMAD.MOV.U32 R16, RZ, RZ, R14 ;  /* 0x000000ffff107224 */ /* 0x000fe400078e000e */
[----:B0-----:R-:W-:-:S07]  /*0160*/  IMAD.MOV.U32 R17, RZ, RZ, R15 ;  /* 0x000000ffff117224 */ /* 0x001fce00078e000f */
.L_x_37:
[----:B-----5:R0:W5:Y:S04]  /*0170*/  LDG.E R22, desc[UR8][R16.64] ;  /* 0x0000000810167981 */ /* 0x020168000c1e1900 */
[----:B------:R0:W5:Y:S01]  /*0180*/  LDG.E R39, desc[UR8][R16.64+0x4] ;  /* 0x0000040810277981 */ /* 0x000162000c1e1900 */
[----:B------:R-:W-:Y:S01]  /*0190*/  F2F.F64.F32 R8, R3 ;  /* 0x0000000300087310 */ /* 0x000fe20000201800 */
[----:B------:R-:W-:Y:S01]  /*01a0*/  UMOV UR12, 0xeb851eb8 ;  /* 0xeb851eb8000c7882 */ /* 0x000fe20000000000 */
[----:B------:R-:W-:Y:S01]  /*01b0*/  UMOV UR13, 0x3f9eb851 ;  /* 0x3f9eb851000d7882 */ /* 0x000fe20000000000 */
[----:B------:R-:W-:Y:S01]  /*01c0*/  UIADD3 UR4, UPT, UPT, UR4, 0x1, URZ ;  /* 0x0000000104047890 */ /* 0x000fe2000fffe0ff */
[----:B------:R-:W-:Y:S03]  /*01d0*/  BSSY.RECONVERGENT B0, `(.L_x_0) ;  /* 0x000004f000007945 */ /* 0x000fe60003800200 */
[----:B------:R-:W-:Y:S01]  /*01e0*/  UISETP.NE.AND UP0, UPT, UR4, 0x1e, UPT ;  /* 0x0000001e0400788c */ /* 0x000fe2000bf05270 */
[----:B------:R-:W1:Y:S08]  /*01f0*/  F2F.F64.F32 R14, R2 ;  /* 0x00000002000e7310 */ /* 0x000e700000201800 */
[----:B------:R-:W-:Y:S01]  /*0200*/  F2F.F64.F32 R18, R5 ;  /* 0x0000000500127310 */ /* 0x000fe20000201800 */
[----:B-1----:R-:W-:-:S07]  /*0210*/  DFMA R26, R14, UR12, R8 ;  /* 0x0000000c0e1a7c2b */ /* 0x002fce0008000008 */
[----:B------:R-:W-:Y:S08]  /*0220*/  F2F.F64.F32 R24, R4 ;  /* 0x0000000400187310 */ /* 0x000ff00000201800 */
[----:B------:R-:W1:Y:S08]  /*0230*/  F2F.F32.F64 R3, R26 ;  /* 0x0000001a00037310 */ /* 0x000e700000301000 */
[----:B------:R-:W2:Y:S01]  /*0240*/  F2F.F64.F32 R8, R12 ;  /* 0x0000000c00087310 */ /* 0x000ea20000201800 */
[----:B-1----:R-:W-:-:S07]  /*0250*/  FMUL R7, R3, -0.63661974668502807617 ;  /* 0xbf22f98303077820 */ /* 0x002fce0000400000 */
[----:B------:R-:W1:Y:S01]  /*0260*/  F2F.F64.F32 R20, R11 ;  /* 0x0000000b00147310 */ /* 0x000e620000201800 */
[----:B------:R-:W-:Y:S01]  /*0270*/  FSETP.GE.AND P0, PT, |R3|, 105615, PT ;  /* 0x47ce47800300780b */ /* 0x000fe20003f06200 */
[----:B--2---:R-:W-:-:S06]  /*0280*/  DFMA R8, R8, UR12, R18 ;  /* 0x0000000c08087c2b */ /* 0x004fcc0008000012 */
[----:B------:R-:W2:Y:S01]  /*0290*/  F2I.NTZ R7, R7 ;  /* 0x0000000700077305 */ /* 0x000ea20000203100 */
[----:B-1----:R-:W-:-:S07]  /*02a0*/  DFMA R20, R20, UR12, R24 ;  /* 0x0000000c14147c2b */ /* 0x002fce0008000018 */
[----:B------:R1:W3:Y:S01]  /*02b0*/  F2F.F32.F64 R5, R8 ;  /* 0x0000000800057310 */ /* 0x0002e20000301000 */
[----:B--2---:R-:W-:-:S07]  /*02c0*/  I2FP.F32.S32 R18, R7 ;  /* 0x0000000700127245 */ /* 0x004fce0000201400 */
[----:B------:R0:W2:Y:S01]  /*02d0*/  F2F.F32.F64 R4, R20 ;  /* 0x0000001400047310 */ /* 0x0000a20000301000 */
[----:B------:R-:W-:Y:S02]  /*02e0*/  IMAD.MOV.U32 R19, RZ, RZ, R7 ;  /* 0x000000ffff137224 */ /* 0x000fe400078e0007 */
[----:B------:R-:W-:-:S04]  /*02f0*/  FFMA R13, R18, -1.5707962512969970703, -R3 ;  /* 0xbfc90fda120d7823 */ /* 0x000fc80000000803 */
[----:B------:R-:W-:-:S04]  /*0300*/  FFMA R13, R18, -7.5497894158615963534e-08, R13 ;  /* 0xb3a22168120d7823 */ /* 0x000fc8000000000d */
[----:B------:R-:W-:Y:S01]  /*0310*/  FFMA R18, R18, -5.3903029534742383927e-15, R13 ;  /* 0xa7c234c512127823 */ /* 0x000fe2000000000d */
[----:B------:R-:W-:-:S03]  /*0320*/  FADD R13, -R3, -RZ ;  /* 0x800000ff030d7221 */ /* 0x000fc60000000100 */
[----:B-1----:R-:W-:Y:S01]  /*0330*/  IMAD.MOV.U32 R8, RZ, RZ, R18 ;  /* 0x000000ffff087224 */ /* 0x002fe200078e0012 */
[----:B0-23--:R-:W-:Y:S06]  /*0340*/  @!P0 BRA `(.L_x_1) ;  /* 0x0000000000dc8947 */ /* 0x00dfec0003800000 */
[----:B------:R-:W-:-:S13]  /*0350*/  FSETP.NEU.AND P1, PT, |R3|, +INF , PT ;  /* 0x7f8000000300780b */ /* 0x000fda0003f2d200 */
[----:B------:R-:W-:Y:S01]  /*0360*/  @!P1 FMUL R8, RZ, -R3 ;  /* 0x80000003ff089220 */ /* 0x000fe20000400000 */
[----:B------:R-:W-:Y:S01]  /*0370*/  @!P1 IMAD.MOV.U32 R7, RZ, RZ, RZ ;  /* 0x000000ffff079224 */ /* 0x000fe200078e00ff */
[----:B------:R-:W-:Y:S06]  /*0380*/  @!P1 BRA `(.L_x_1) ;  /* 0x0000000000cc9947 */ /* 0x000fec0003800000 */
[----:B------:R-:W-:Y:S01]  /*0390*/  IMAD.SHL.U32 R8, R13, 0x100, RZ ;  /* 0x000001000d087824 */ /* 0x000fe200078e00ff */
[----:B------:R-:W0:Y:S01]  /*03a0*/  LDCU.64 UR10, c[0x4][URZ] ;  /* 0x01000000ff0a77ac */ /* 0x000e220008000a00 */
[----:B------:R-:W-:Y:S02]  /*03b0*/  IMAD.MOV.U32 R20, RZ, RZ, RZ ;  /* 0x000000ffff147224 */ /* 0x000fe400078e00ff */
[----:B------:R-:W-:Y:S01]  /*03c0*/  IMAD.MOV.U32 R7, RZ, RZ, R1 ;  /* 0x000000ffff077224 */ /* 0x000fe200078e0001 */
[----:B------:R-:W-:Y:S01]  /*03d0*/  LOP3.LUT R21, R8, 0x80000000, RZ, 0xfc, !PT ;  /* 0x8000000008157812 */ /* 0x000fe200078efcff */
[----:B------:R-:W-:Y:S01]  /*03e0*/  UMOV UR6, URZ ;  /* 0x000000ff00067c82 */ /* 0x000fe20008000000 */
[----:B------:R-:W-:-:S05]  /*03f0*/  UMOV UR5, URZ ;  /* 0x000000ff00057c82 */ /* 0x000fca0008000000 */
.L_x_2:
[----:B0-----:R-:W-:Y:S02]  /*0400*/  IMAD.U32 R24, RZ, RZ, UR10 ;  /* 0x0000000aff187e24 */ /* 0x001fe4000f8e00ff */
[----:B------:R-:W-:-:S05]  /*0410*/  IMAD.U32 R25, RZ, RZ, UR11 ;  /* 0x0000000bff197e24 */ /* 0x000fca000f8e00ff */
[----:B------:R-:W2:Y:S01]  /*0420*/  LDG.E.CONSTANT R8, desc[UR8][R24.64] ;  /* 0x0000000818087981 */ /* 0x000ea2000c1e9900 */
[----:B------:R-:W-:Y:S02]  /*0430*/  UIADD3 UR10, UP1, UPT, UR10, 0x4, URZ ;  /* 0x000000040a0a7890 */ /* 0x000fe4000ff3e0ff */
[----:B------:R-:W-:Y:S02]  /*0440*/  UIADD3 UR5, UPT, UPT, UR5, 0x1, URZ ;  /* 0x0000000105057890 */ /* 0x000fe4000fffe0ff */
[----:B------:R-:W-:Y:S02]  /*0450*/  UIADD3.X UR11, UPT, UPT, URZ, UR11, URZ, UP1, !UPT ;  /* 0x0000000bff0b7290 */ /* 0x000fe40008ffe4ff */
[----:B------:R-:W-:Y:S01]  /*0460*/  UISETP.NE.AND UP1, UPT, UR5, 0x6, UPT ;  /* 0x000000060500788c */ /* 0x000fe2000bf25270 */
[----:B--2---:R-:W-:-:S03]  /*0470*/  IMAD.WIDE.U32 R8, R8, R21, RZ ;  /* 0x0000001508087225 */ /* 0x004fc600078e00ff */
[----:B------:R-:W-:-:S04]  /*0480*/  IADD3 R8, P1, PT, R8, R20, RZ ;  /* 0x0000001408087210 */ /* 0x000fc80007f3e0ff */
[----:B------:R-:W-:Y:S01]  /*0490*/  IADD3.X R20, PT, PT, R9, UR6, RZ, P1, !PT ;  /* 0x0000000609147c10 */ /* 0x000fe20008ffe4ff */
[----:B------:R0:W-:Y:S02]  /*04a0*/  STL [R7], R8 ;  /* 0x0000000807007387 */ /* 0x0001e40000100800 */
[----:B0-----:R-:W-:Y:S01]  /*04b0*/  IADD3 R7, PT, PT, R7, 0x4, RZ ;  /* 0x0000000407077810 */ /* 0x001fe20007ffe0ff */
[----:B------:R-:W-:Y:S06]  /*04c0*/  BRA.U UP1, `(.L_x_2) ;  /* 0xfffffffd01cc7547 */ /* 0x000fec000b83ffff */
[----:B------:R-:W-:Y:S01]  /*04d0*/  SHF.R.U32.HI R10, RZ, 0x17, R13 ;  /* 0x00000017ff0a7819 */ /* 0x000fe2000001160d */
[----:B------:R0:W-:Y:S03]  /*04e0*/  STL [R1+0x18], R20 ;  /* 0x0000181401007387 */ /* 0x0001e60000100800 */
[C---:B------:R-:W-:Y:S02]  /*04f0*/  LOP3.LUT R7, R10.reuse, 0xe0, RZ, 0xc0, !PT ;  /* 0x000000e00a077812 */ /* 0x040fe400078ec0ff */
[----:B------:R-:W-:-:S03]  /*0500*/  LOP3.LUT P1, RZ, R10, 0x1f, RZ, 0xc0, !PT ;  /* 0x0000001f0aff7812 */ /* 0x000fc6000782c0ff */
[----:B------:R-:W-:-:S05]  /*0510*/  VIADD R7, R7, 0xffffff80 ;  /* 0xffffff8007077836 */ /* 0x000fca0000000000 */
[----:B------:R-:W-:-:S05]  /*0520*/  SHF.R.U32.HI R8, RZ, 0x5, R7 ;  /* 0x00000005ff087819 */ /* 0x000fca0000011607 */
[----:B------:R-:W-:-:S05]  /*0530*/  IMAD R21, R8, -0x4, R1 ;  /* 0xfffffffc08157824 */ /* 0x000fca00078e0201 */
[----:B------:R-:W2:Y:S04]  /*0540*/  LDL R7, [R21+0x18] ;  /* 0x0000180015077983 */ /* 0x000ea80000100800 */
[----:B------:R-:W2:Y:S04]  /*0550*/  LDL R8, [R21+0x14] ;  /* 0x0000140015087983 */ /* 0x000ea80000100800 */
[----:B------:R-:W3:Y:S01]  /*0560*/  @P1 LDL R9, [R21+0x10] ;  /* 0x0000100015091983 */ /* 0x000ee20000100800 */
[----:B------:R-:W-:Y:S01]  /*0570*/  LOP3.LUT R10, R10, 0x1f, RZ, 0xc0, !PT ;  /* 0x0000001f0a0a7812 */ /* 0x000fe200078ec0ff */
[----:B------:R-:W-:Y:S01]  /*0580*/  UMOV UR6, 0x54442d19 ;  /* 0x54442d1900067882 */ /* 0x000fe20000000000 */
[----:B------:R-:W-:-:S02]  /*0590*/  UMOV UR7, 0x3bf921fb ;  /* 0x3bf921fb00077882 */ /* 0x000fc40000000000 */
[-C--:B--2---:R-:W-:Y:S02]  /*05a0*/  @P1 SHF.L.W.U32.HI R7, R8, R10.reuse, R7 ;  /* 0x0000000a08071219 */ /* 0x084fe40000010e07 */
[----:B---3--:R-:W-:Y:S02]  /*05b0*/  @P1 SHF.L.W.U32.HI R8, R9, R10, R8 ;  /* 0x0000000a09081219 */ /* 0x008fe40000010e08 */
[----:B------:R-:W-:Y:S02]  /*05c0*/  ISETP.GE.AND P1, PT, R13, RZ, PT ;  /* 0x000000ff0d00720c */ /* 0x000fe40003f26270 */
[C---:B------:R-:W-:Y:S01]  /*05d0*/  SHF.L.W.U32.HI R9, R8.reuse, 0x2, R7 ;  /* 0x0000000208097819 */ /* 0x040fe20000010e07 */
[----:B------:R-:W-:-:S03]  /*05e0*/  IMAD.SHL.U32 R8, R8, 0x4, RZ ;  /* 0x0000000408087824 */ /* 0x000fc600078e00ff */
[----:B------:R-:W-:-:S04]  /*05f0*/  SHF.R.S32.HI R10, RZ, 0x1f, R9 ;  /* 0x0000001fff0a7819 */ /* 0x000fc80000011409 */
[C---:B------:R-:W-:Y:S02]  /*0600*/  LOP3.LUT R24, R10.reuse, R8, RZ, 0x3c, !PT ;  /* 0x000000080a187212 */ /* 0x040fe400078e3cff */
[----:B------:R-:W-:Y:S02]  /*0610*/  LOP3.LUT R25, R10, R9, RZ, 0x3c, !PT ;  /* 0x000000090a197212 */ /* 0x000fe400078e3cff */
[----:B------:R-:W-:Y:S02]  /*0620*/  SHF.R.U32.HI R8, RZ, 0x1e, R7 ;  /* 0x0000001eff087819 */ /* 0x000fe40000011607 */
[C---:B------:R-:W-:Y:S02]  /*0630*/  LOP3.LUT R10, R9.reuse, R13, RZ, 0x3c, !PT ;  /* 0x0000000d090a7212 */ /* 0x040fe400078e3cff */
[----:B------:R-:W0:Y:S01]  /*0640*/  I2F.F64.S64 R24, R24 ;  /* 0x0000001800187312 */ /* 0x000e220000301c00 */
[----:B------:R-:W-:Y:S02]  /*0650*/  LEA.HI R7, R9, R8, RZ, 0x1 ;  /* 0x0000000809077211 */ /* 0x000fe400078f08ff */
[----:B------:R-:W-:-:S03]  /*0660*/  ISETP.GE.AND P2, PT, R10, RZ, PT ;  /* 0x000000ff0a00720c */ /* 0x000fc60003f46270 */
[----:B------:R-:W-:-:S04]  /*0670*/  IMAD.MOV R8, RZ, RZ, -R7 ;  /* 0x000000ffff087224 */ /* 0x000fc800078e0a07 */
[----:B------:R-:W-:Y:S01]  /*0680*/  @!P1 IMAD.MOV.U32 R7, RZ, RZ, R8 ;  /* 0x000000ffff079224 */ /* 0x000fe200078e0008 */
[----:B0-----:R-:W-:-:S10]  /*0690*/  DMUL R20, R24, UR6 ;  /* 0x0000000618147c28 */ /* 0x001fd40008000000 */
[----:B------:R-:W0:Y:S02]  /*06a0*/  F2F.F32.F64 R20, R20 ;  /* 0x0000001400147310 */ /* 0x000e240000301000 */
[----:B0-----:R-:W-:-:S07]  /*06b0*/  FSEL R8, -R20, R20, !P2 ;  /* 0x0000001414087208 */ /* 0x001fce0005000100 */
.L_x_1:
[----:B------:R-:W-:Y:S05]  /*06c0*/  BSYNC.RECONVERGENT B0 ;  /* 0x0000000000007941 */ /* 0x000fea0003800200 */
.L_x_0:
[C---:B------:R-:W-:Y:S01]  /*06d0*/  LOP3.LUT R21, R7.reuse, 0x1, RZ, 0xc0, !PT ;  /* 0x0000000107157812 */ /* 0x040fe200078ec0ff */
[----:B------:R-:W-:Y:S02]  /*06e0*/  IMAD.MOV.U32 R20, RZ, RZ, 0x37cbac00 ;  /* 0x37cbac00ff147424 */ /* 0x000fe400078e00ff */
[----:B------:R-:W-:Y:S01]  /*06f0*/  FMUL R9, R8, R8 ;  /* 0x0000000808097220 */ /* 0x000fe20000400000 */
[----:B------:R-:W-:Y:S01]  /*0700*/  VIADD R7, R7, 0x1 ;  /* 0x0000000107077836 */ /* 0x000fe20000000000 */
[----:B------:R-:W-:Y:S01]  /*0710*/  ISETP.NE.U32.AND P1, PT, R21, 0x1, PT ;  /* 0x000000011500780c */ /* 0x000fe20003f25070 */
[----:B------:R-:W-:Y:S02]  /*0720*/  IMAD.MOV.U32 R21, RZ, RZ, 0x3c0885e4 ;  /* 0x3c0885e4ff157424 */ /* 0x000fe400078e00ff */
[----:B------:R-:W-:Y:S01]  /*0730*/  FFMA R10, R9, R20, -0.0013887860113754868507 ;  /* 0xbab607ed090a7423 */ /* 0x000fe20000000014 */
[----:B------:R-:W-:Y:S01]  /*0740*/  IMAD.MOV.U32 R23, RZ, RZ, 0x3e2aaaa8 ;  /* 0x3e2aaaa8ff177424 */ /* 0x000fe200078e00ff */
[----:B------:R-:W-:Y:S01]  /*0750*/  LOP3.LUT P2, RZ, R7, 0x2, RZ, 0xc0, !PT ;  /* 0x0000000207ff7812 */ /* 0x000fe2000784c0ff */
[----:B------:R-:W-:Y:S01]  /*0760*/  BSSY.RECONVERGENT B0, `(.L_x_3) ;  /* 0x0000040000007945 */ /* 0x000fe20003800200 */
[----:B------:R-:W-:-:S02]  /*0770*/  FSEL R24, R21, 0.041666727513074874878, !P1 ;  /* 0x3d2aaabb15187808 */ /* 0x000fc40004800000 */
[----:B------:R-:W-:Y:S02]  /*0780*/  FSEL R10, R10, -0.00019574658654164522886, P1 ;  /* 0xb94d41530a0a7808 */ /* 0x000fe40000800000 */
[----:B------:R-:W-:Y:S02]  /*0790*/  FSEL R7, R8, 1, !P1 ;  /* 0x3f80000008077808 */ /* 0x000fe40004800000 */
[----:B------:R-:W-:Y:S01]  /*07a0*/  FSEL R25, -R23, -0.4999999701976776123, !P1 ;  /* 0xbeffffff17197808 */ /* 0x000fe20004800100 */
[C---:B------:R-:W-:Y:S02]  /*07b0*/  FFMA R10, R9.reuse, R10, R24 ;  /* 0x0000000a090a7223 */ /* 0x040fe40000000018 */
[C---:B------:R-:W-:Y:S02]  /*07c0*/  FFMA R8, R9.reuse, R7, RZ ;  /* 0x0000000709087223 */ /* 0x040fe400000000ff */
[----:B------:R-:W-:-:S04]  /*07d0*/  FFMA R10, R9, R10, R25 ;  /* 0x0000000a090a7223 */ /* 0x000fc80000000019 */
[----:B------:R-:W-:Y:S01]  /*07e0*/  FFMA R27, R8, R10, R7 ;  /* 0x0000000a081b7223 */ /* 0x000fe20000000007 */
[----:B------:R-:W-:Y:S02]  /*07f0*/  IMAD.MOV.U32 R10, RZ, RZ, R19 ;  /* 0x000000ffff0a7224 */ /* 0x000fe400078e0013 */
[----:B------:R-:W-:Y:S02]  /*0800*/  IMAD.MOV.U32 R7, RZ, RZ, R18 ;  /* 0x000000ffff077224 */ /* 0x000fe400078e0012 */
[----:B------:R-:W-:Y:S01]  /*0810*/  @P2 FADD R27, RZ, -R27 ;  /* 0x8000001bff1b2221 */ /* 0x000fe20000000000 */
[----:B------:R-:W-:Y:S06]  /*0820*/  @!P0 BRA `(.L_x_4) ;  /* 0x0000000000cc8947 */ /* 0x000fec0003800000 */
[----:B------:R-:W-:-:S13]  /*0830*/  FSETP.NEU.AND P1, PT, |R3|, +INF , PT ;  /* 0x7f8000000300780b */ /* 0x000fda0003f2d200 */
[----:B------:R-:W-:Y:S01]  /*0840*/  @!P1 FMUL R7, RZ, -R3 ;  /* 0x80000003ff079220 */ /* 0x000fe20000400000 */
[----:B------:R-:W-:Y:S01]  /*0850*/  @!P1 IMAD.MOV.U32 R10, RZ, RZ, RZ ;  /* 0x000000ffff0a9224 */ /* 0x000fe200078e00ff */
[----:B------:R-:W-:Y:S06]  /*0860*/  @!P1 BRA `(.L_x_4) ;  /* 0x0000000000bc9947 */ /* 0x000fec0003800000 */
[----:B------:R-:W-:Y:S01]  /*0870*/  SHF.L.U32 R8, R13, 0x8, RZ ;  /* 0x000000080d087819 */ /* 0x000fe200000006ff */
[----:B------:R-:W-:Y:S01]  /*0880*/  IMAD.MOV.U32 R24, RZ, RZ, RZ ;  /* 0x000000ffff187224 */ /* 0x000fe200078e00ff */
[----:B------:R-:W-:Y:S01]  /*0890*/  UMOV UR5, URZ ;  /* 0x000000ff00057c82 */ /* 0x000fe20008000000 */
[----:B------:R-:W-:Y:S01]  /*08a0*/  IMAD.MOV.U32 R7, RZ, RZ, RZ ;  /* 0x000000ffff077224 */ /* 0x000fe200078e00ff */
[----:B------:R-:W-:-:S07]  /*08b0*/  LOP3.LUT R31, R8, 0x80000000, RZ, 0xfc, !PT ;  /* 0x80000000081f7812 */ /* 0x000fce00078efcff */
.L_x_5:
[----:B0-----:R-:W0:Y:S02]  /*08c0*/  LDC.64 R8, c[0x4][RZ] ;  /* 0x01000000ff087b82 */ /* 0x001e240000000a00 */
[----:B0-----:R-:W-:-:S05]  /*08d0*/  IMAD.WIDE.U32 R28, R7, 0x4, R8 ;  /* 0x00000004071c7825 */ /* 0x001fca00078e0008 */
[----:B------:R-:W2:Y:S01]  /*08e0*/  LDG.E.CONSTANT R8, desc[UR8][R28.64] ;  /* 0x000000081c087981 */ /* 0x000ea2000c1e9900 */
[C---:B------:R-:W-:Y:S02]  /*08f0*/  IMAD R10, R7.reuse, 0x4, R1 ;  /* 0x00000004070a7824 */ /* 0x040fe400078e0201 */
[----:B------:R-:W-:-:S05]  /*0900*/  VIADD R7, R7, 0x1 ;  /* 0x0000000107077836 */ /* 0x000fca0000000000 */
[----:B------:R-:W-:Y:S01]  /*0910*/  ISETP.NE.AND P1, PT, R7, 0x6, PT ;  /* 0x000000060700780c */ /* 0x000fe20003f25270 */
[----:B--2---:R-:W-:-:S03]  /*0920*/  IMAD.WIDE.U32 R8, R8, R31, RZ ;  /* 0x0000001f08087225 */ /* 0x004fc600078e00ff */
[----:B------:R-:W-:-:S04]  /*0930*/  IADD3 R25, P2, PT, R8, R24, RZ ;  /* 0x0000001808197210 */ /* 0x000fc80007f5e0ff */
[----:B------:R-:W-:Y:S01]  /*0940*/  IADD3.X R24, PT, PT, R9, UR5, RZ, P2, !PT ;  /* 0x0000000509187c10 */ /* 0x000fe200097fe4ff */
[----:B------:R0:W-:Y:S04]  /*0950*/  STL [R10], R25 ;  /* 0x000000190a007387 */ /* 0x0001e80000100800 */
[----:B------:R-:W-:Y:S05]  /*0960*/  @P1 BRA `(.L_x_5) ;  /* 0xfffffffc00d41947 */ /* 0x000fea000383ffff */
[----:B0-----:R-:W-:Y:S01]  /*0970*/  SHF.R.U32.HI R10, RZ, 0x17, R13 ;  /* 0x00000017ff0a7819 */ /* 0x001fe2000001160d */
        /* <DEDUP_REMOVED lines=11> */
[----:B------:R-:W-:Y:S01]  /*0a30*/  UMOV UR7, 0x3bf921fb ;  /* 0x3bf921fb00077882 */ /* 0x000fe20000000000 */
[----:B------:R-:W-:-:S02]  /*0a40*/  ISETP.GE.AND P2, PT, R13, RZ, PT ;  /* 0x000000ff0d00720c */ /* 0x000fc40003f46270 */
[-C--:B--2---:R-:W-:Y:S02]  /*0a50*/  @P1 SHF.L.W.U32.HI R7, R8, R10.reuse, R7 ;  /* 0x0000000a08071219 */ /* 0x084fe40000010e07 */
[----:B---3--:R-:W-:-:S04]  /*0a60*/  @P1 SHF.L.W.U32.HI R8, R9, R10, R8 ;  /* 0x0000000a09081219 */ /* 0x008fc80000010e08 */
[C-C-:B------:R-:W-:Y:S01]  /*0a70*/  SHF.L.W.U32.HI R10, R8.reuse, 0x2, R7.reuse ;  /* 0x00000002080a7819 */ /* 0x140fe20000010e07 */
[----:B------:R-:W-:Y:S01]  /*0a80*/  IMAD.SHL.U32 R8, R8, 0x4, RZ ;  /* 0x0000000408087824 */ /* 0x000fe200078e00ff */
[----:B------:R-:W-:Y:S02]  /*0a90*/  SHF.R.U32.HI R7, RZ, 0x1e, R7 ;  /* 0x0000001eff077819 */ /* 0x000fe40000011607 */
[----:B------:R-:W-:Y:S02]  /*0aa0*/  SHF.R.S32.HI R9, RZ, 0x1f, R10 ;  /* 0x0000001fff097819 */ /* 0x000fe4000001140a */
[----:B------:R-:W-:Y:S02]  /*0ab0*/  LOP3.LUT R26, R10, R13, RZ, 0x3c, !PT ;  /* 0x0000000d0a1a7212 */ /* 0x000fe400078e3cff */
[C---:B------:R-:W-:Y:S02]  /*0ac0*/  LOP3.LUT R8, R9.reuse, R8, RZ, 0x3c, !PT ;  /* 0x0000000809087212 */ /* 0x040fe400078e3cff */
[----:B------:R-:W-:-:S02]  /*0ad0*/  LOP3.LUT R9, R9, R10, RZ, 0x3c, !PT ;  /* 0x0000000a09097212 */ /* 0x000fc400078e3cff */
[----:B------:R-:W-:Y:S02]  /*0ae0*/  LEA.HI R10, R10, R7, RZ, 0x1 ;  /* 0x000000070a0a7211 */ /* 0x000fe400078f08ff */
[----:B------:R-:W-:Y:S02]  /*0af0*/  ISETP.GE.AND P1, PT, R26, RZ, PT ;  /* 0x000000ff1a00720c */ /* 0x000fe40003f26270 */
[----:B------:R-:W0:Y:S01]  /*0b00*/  I2F.F64.S64 R8, R8 ;  /* 0x0000000800087312 */ /* 0x000e220000301c00 */
[----:B------:R-:W-:-:S04]  /*0b10*/  IMAD.MOV R7, RZ, RZ, -R10 ;  /* 0x000000ffff077224 */ /* 0x000fc800078e0a0a */
[----:B------:R-:W-:Y:S01]  /*0b20*/  @!P2 IMAD.MOV.U32 R10, RZ, RZ, R7 ;  /* 0x000000ffff0aa224 */ /* 0x000fe200078e0007 */
[----:B0-----:R-:W-:-:S10]  /*0b30*/  DMUL R24, R8, UR6 ;  /* 0x0000000608187c28 */ /* 0x001fd40008000000 */
[----:B------:R-:W0:Y:S02]  /*0b40*/  F2F.F32.F64 R24, R24 ;  /* 0x0000001800187310 */ /* 0x000e240000301000 */
[----:B0-----:R-:W-:-:S07]  /*0b50*/  FSEL R7, -R24, R24, !P1 ;  /* 0x0000001818077208 */ /* 0x001fce0004800100 */
.L_x_4:
[----:B------:R-:W-:Y:S05]  /*0b60*/  BSYNC.RECONVERGENT B0 ;  /* 0x0000000000007941 */ /* 0x000fea0003800200 */
.L_x_3:
[----:B------:R-:W-:Y:S01]  /*0b70*/  FMUL R8, R7, R7 ;  /* 0x0000000707087220 */ /* 0x000fe20000400000 */
[C---:B------:R-:W-:Y:S01]  /*0b80*/  LOP3.LUT R24, R10.reuse, 0x1, RZ, 0xc0, !PT ;  /* 0x000000010a187812 */ /* 0x040fe200078ec0ff */
[----:B------:R-:W-:Y:S01]  /*0b90*/  BSSY.RECONVERGENT B0, `(.L_x_6) ;  /* 0x0000045000007945 */ /* 0x000fe20003800200 */
[----:B------:R-:W-:Y:S01]  /*0ba0*/  LOP3.LUT P2, RZ, R10, 0x2, RZ, 0xc0, !PT ;  /* 0x000000020aff7812 */ /* 0x000fe2000784c0ff */
[----:B------:R-:W-:Y:S01]  /*0bb0*/  FFMA R9, R8, R20, -0.0013887860113754868507 ;  /* 0xbab607ed08097423 */ /* 0x000fe20000000014 */
[----:B------:R-:W-:Y:S01]  /*0bc0*/  ISETP.NE.U32.AND P1, PT, R24, 0x1, PT ;  /* 0x000000011800780c */ /* 0x000fe20003f25070 */
[----:B------:R-:W-:-:S03]  /*0bd0*/  IMAD.MOV.U32 R26, RZ, RZ, R19 ;  /* 0x000000ffff1a7224 */ /* 0x000fc600078e0013 */
[----:B------:R-:W-:Y:S02]  /*0be0*/  FSEL R9, R9, -0.00019574658654164522886, !P1 ;  /* 0xb94d415309097808 */ /* 0x000fe40004800000 */
[----:B------:R-:W-:Y:S02]  /*0bf0*/  FSEL R25, R21, 0.041666727513074874878, P1 ;  /* 0x3d2aaabb15197808 */ /* 0x000fe40000800000 */
[----:B------:R-:W-:Y:S02]  /*0c00*/  FSEL R7, R7, 1, P1 ;  /* 0x3f80000007077808 */ /* 0x000fe40000800000 */
[----:B------:R-:W-:Y:S01]  /*0c10*/  FSEL R24, -R23, -0.4999999701976776123, P1 ;  /* 0xbeffffff17187808 */ /* 0x000fe20000800100 */
[C---:B------:R-:W-:Y:S02]  /*0c20*/  FFMA R9, R8.reuse, R9, R25 ;  /* 0x0000000908097223 */ /* 0x040fe40000000019 */
[C---:B------:R-:W-:Y:S02]  /*0c30*/  FFMA R10, R8.reuse, R7, RZ ;  /* 0x00000007080a7223 */ /* 0x040fe400000000ff */
[----:B------:R-:W-:Y:S01]  /*0c40*/  FFMA R9, R8, R9, R24 ;  /* 0x0000000908097223 */ /* 0x000fe20000000018 */
[----:B------:R-:W-:-:S03]  /*0c50*/  IMAD.MOV.U32 R8, RZ, RZ, R18 ;  /* 0x000000ffff087224 */ /* 0x000fc600078e0012 */
[----:B------:R-:W-:-:S04]  /*0c60*/  FFMA R10, R10, R9, R7 ;  /* 0x000000090a0a7223 */ /* 0x000fc80000000007 */
[----:B------:R-:W-:-:S04]  /*0c70*/  @P2 FADD R10, RZ, -R10 ;  /* 0x8000000aff0a2221 */ /* 0x000fc80000000000 */
[----:B------:R-:W-:-:S04]  /*0c80*/  FMUL R10, R10, R11 ;  /* 0x0000000b0a0a7220 */ /* 0x000fc80000400000 */
[----:B------:R-:W-:Y:S01]  /*0c90*/  FFMA R7, R27, R12, -R10 ;  /* 0x0000000c1b077223 */ /* 0x000fe2000000080a */
        /* <DEDUP_REMOVED lines=10> */
.L_x_8:
        /* <DEDUP_REMOVED lines=26> */
[----:B---3--:R-:W-:Y:S02]  /*0ee0*/  @P1 SHF.L.W.U32.HI R9, R8, R24, R9 ;  /* 0x0000001808091219 */ /* 0x008fe40000010e09 */
[--C-:B0-----:R-:W-:Y:S02]  /*0ef0*/  SHF.R.U32.HI R27, RZ, 0x1e, R10.reuse ;  /* 0x0000001eff1b7819 */ /* 0x101fe4000001160a */
[C---:B------:R-:W-:Y:S01]  /*0f00*/  SHF.L.W.U32.HI R26, R9.reuse, 0x2, R10 ;  /* 0x00000002091a7819 */ /* 0x040fe20000010e0a */
[----:B------:R-:W-:-:S03]  /*0f10*/  IMAD.SHL.U32 R9, R9, 0x4, RZ ;  /* 0x0000000409097824 */ /* 0x000fc600078e00ff */
[----:B------:R-:W-:Y:S02]  /*0f20*/  SHF.R.S32.HI R24, RZ, 0x1f, R26 ;  /* 0x0000001fff187819 */ /* 0x000fe4000001141a */
[----:B------:R-:W-:Y:S02]  /*0f30*/  LOP3.LUT R10, R26, R13, RZ, 0x3c, !PT ;  /* 0x0000000d1a0a7212 */ /* 0x000fe400078e3cff */
[C---:B------:R-:W-:Y:S02]  /*0f40*/  LOP3.LUT R8, R24.reuse, R9, RZ, 0x3c, !PT ;  /* 0x0000000918087212 */ /* 0x040fe400078e3cff */
[----:B------:R-:W-:Y:S02]  /*0f50*/  LOP3.LUT R9, R24, R26, RZ, 0x3c, !PT ;  /* 0x0000001a18097212 */ /* 0x000fe400078e3cff */
[----:B------:R-:W-:Y:S02]  /*0f60*/  LEA.HI R26, R26, R27, RZ, 0x1 ;  /* 0x0000001b1a1a7211 */ /* 0x000fe400078f08ff */
[----:B------:R-:W-:-:S02]  /*0f70*/  ISETP.GE.AND P1, PT, R10, RZ, PT ;  /* 0x000000ff0a00720c */ /* 0x000fc40003f26270 */
[----:B------:R-:W0:Y:S01]  /*0f80*/  I2F.F64.S64 R8, R8 ;  /* 0x0000000800087312 */ /* 0x000e220000301c00 */
[----:B------:R-:W-:-:S04]  /*0f90*/  IMAD.MOV R10, RZ, RZ, -R26 ;  /* 0x000000ffff0a7224 */ /* 0x000fc800078e0a1a */
[----:B------:R-:W-:Y:S01]  /*0fa0*/  @!P2 IMAD.MOV.U32 R26, RZ, RZ, R10 ;  /* 0x000000ffff1aa224 */ /* 0x000fe200078e000a */
[----:B0-----:R-:W-:-:S10]  /*0fb0*/  DMUL R24, R8, UR6 ;  /* 0x0000000608187c28 */ /* 0x001fd40008000000 */
[----:B------:R-:W0:Y:S02]  /*0fc0*/  F2F.F32.F64 R24, R24 ;  /* 0x0000001800187310 */ /* 0x000e240000301000 */
[----:B01----:R-:W-:-:S07]  /*0fd0*/  FSEL R8, -R24, R24, !P1 ;  /* 0x0000001818087208 */ /* 0x003fce0004800100 */
.L_x_7:
[----:B------:R-:W-:Y:S05]  /*0fe0*/  BSYNC.RECONVERGENT B0 ;  /* 0x0000000000007941 */ /* 0x000fea0003800200 */
.L_x_6:
[----:B------:R-:W-:Y:S01]  /*0ff0*/  FMUL R9, R8, R8 ;  /* 0x0000000808097220 */ /* 0x000fe20000400000 */
[C---:B------:R-:W-:Y:S01]  /*1000*/  LOP3.LUT R24, R26.reuse, 0x1, RZ, 0xc0, !PT ;  /* 0x000000011a187812 */ /* 0x040fe200078ec0ff */
[----:B------:R-:W-:Y:S01]  /*1010*/  BSSY.RECONVERGENT B0, `(.L_x_9) ;  /* 0x0000042000007945 */ /* 0x000fe20003800200 */
[----:B------:R-:W-:Y:S01]  /*1020*/  LOP3.LUT P2, RZ, R26, 0x2, RZ, 0xc0, !PT ;  /* 0x000000021aff7812 */ /* 0x000fe2000784c0ff */
[----:B------:R-:W-:Y:S01]  /*1030*/  FFMA R10, R9, R20, -0.0013887860113754868507 ;  /* 0xbab607ed090a7423 */ /* 0x000fe20000000014 */
[----:B------:R-:W-:-:S04]  /*1040*/  ISETP.NE.U32.AND P1, PT, R24, 0x1, PT ;  /* 0x000000011800780c */ /* 0x000fc80003f25070 */
[----:B------:R-:W-:Y:S02]  /*1050*/  FSEL R10, R10, -0.00019574658654164522886, !P1 ;  /* 0xb94d41530a0a7808 */ /* 0x000fe40004800000 */
[----:B------:R-:W-:Y:S02]  /*1060*/  FSEL R24, R21, 0.041666727513074874878, P1 ;  /* 0x3d2aaabb15187808 */ /* 0x000fe40000800000 */
[----:B------:R-:W-:Y:S02]  /*1070*/  FSEL R8, R8, 1, P1 ;  /* 0x3f80000008087808 */ /* 0x000fe40000800000 */
[----:B------:R-:W-:Y:S01]  /*1080*/  FSEL R27, -R23, -0.4999999701976776123, P1 ;  /* 0xbeffffff171b7808 */ /* 0x000fe20000800100 */
[C---:B------:R-:W-:Y:S02]  /*1090*/  FFMA R10, R9.reuse, R10, R24 ;  /* 0x0000000a090a7223 */ /* 0x040fe40000000018 */
[C---:B------:R-:W-:Y:S02]  /*10a0*/  FFMA R25, R9.reuse, R8, RZ ;  /* 0x0000000809197223 */ /* 0x040fe400000000ff */
[----:B------:R-:W-:-:S04]  /*10b0*/  FFMA R10, R9, R10, R27 ;  /* 0x0000000a090a7223 */ /* 0x000fc8000000001b */
[----:B------:R-:W-:-:S04]  /*10c0*/  FFMA R25, R25, R10, R8 ;  /* 0x0000000a19197223 */ /* 0x000fc80000000008 */
[----:B------:R-:W-:-:S04]  /*10d0*/  @P2 FADD R25, RZ, -R25 ;  /* 0x80000019ff192221 */ /* 0x000fc80000000000 */
[----:B------:R-:W-:Y:S01]  /*10e0*/  FMUL R28, R25, R12 ;  /* 0x0000000c191c7220 */ /* 0x000fe20000400000 */
[----:B------:R-:W-:Y:S06]  /*10f0*/  @!P0 BRA `(.L_x_10) ;  /* 0x0000000000cc8947 */ /* 0x000fec0003800000 */
[----:B------:R-:W-:-:S13]  /*1100*/  FSETP.NEU.AND P0, PT, |R3|, +INF , PT ;  /* 0x7f8000000300780b */ /* 0x000fda0003f0d200 */
[----:B------:R-:W-:Y:S01]  /*1110*/  @!P0 FMUL R18, RZ, -R3 ;  /* 0x80000003ff128220 */ /* 0x000fe20000400000 */
[----:B------:R-:W-:Y:S01]  /*1120*/  @!P0 IMAD.MOV.U32 R19, RZ, RZ, RZ ;  /* 0x000000ffff138224 */ /* 0x000fe200078e00ff */
[----:B------:R-:W-:Y:S06]  /*1130*/  @!P0 BRA `(.L_x_10) ;  /* 0x0000000000bc8947 */ /* 0x000fec0003800000 */
[----:B------:R-:W-:Y:S01]  /*1140*/  IMAD.SHL.U32 R8, R13, 0x100, RZ ;  /* 0x000001000d087824 */ /* 0x000fe200078e00ff */
[----:B------:R-:W-:Y:S01]  /*1150*/  MOV R10, RZ ;  /* 0x000000ff000a7202 */ /* 0x000fe20000000f00 */
[----:B------:R-:W-:Y:S01]  /*1160*/  IMAD.MOV.U32 R18, RZ, RZ, RZ ;  /* 0x000000ffff127224 */ /* 0x000fe200078e00ff */
[----:B------:R-:W-:Y:S02]  /*1170*/  UMOV UR5, URZ ;  /* 0x000000ff00057c82 */ /* 0x000fe40008000000 */
[----:B------:R-:W-:-:S07]  /*1180*/  LOP3.LUT R27, R8, 0x80000000, RZ, 0xfc, !PT ;  /* 0x80000000081b7812 */ /* 0x000fce00078efcff */
.L_x_11:
        /* <DEDUP_REMOVED lines=27> */
[--C-:B------:R-:W-:Y:S02]  /*1340*/  SHF.R.U32.HI R19, RZ, 0x1e, R8.reuse ;  /* 0x0000001eff137819 */ /* 0x100fe40000011608 */
[C---:B------:R-:W-:Y:S01]  /*1350*/  SHF.L.W.U32.HI R10, R9.reuse, 0x2, R8 ;  /* 0x00000002090a7819 */ /* 0x040fe20000010e08 */
[----:B------:R-:W-:-:S03]  /*1360*/  IMAD.SHL.U32 R9, R9, 0x4, RZ ;  /* 0x0000000409097824 */ /* 0x000fc600078e00ff */
[----:B------:R-:W-:Y:S02]  /*1370*/  SHF.R.S32.HI R12, RZ, 0x1f, R10 ;  /* 0x0000001fff0c7819 */ /* 0x000fe4000001140a */
[----:B------:R-:W-:Y:S02]  /*1380*/  LEA.HI R19, R10, R19, RZ, 0x1 ;  /* 0x000000130a137211 */ /* 0x000fe400078f08ff */
[C---:B------:R-:W-:Y:S02]  /*1390*/  LOP3.LUT R24, R12.reuse, R9, RZ, 0x3c, !PT ;  /* 0x000000090c187212 */ /* 0x040fe400078e3cff */
[----:B------:R-:W-:Y:S01]  /*13a0*/  LOP3.LUT R25, R12, R10, RZ, 0x3c, !PT ;  /* 0x0000000a0c197212 */ /* 0x000fe200078e3cff */
[----:B------:R-:W-:Y:S01]  /*13b0*/  IMAD.MOV R8, RZ, RZ, -R19 ;  /* 0x000000ffff087224 */ /* 0x000fe200078e0a13 */
[----:B------:R-:W-:-:S03]  /*13c0*/  LOP3.LUT R13, R10, R13, RZ, 0x3c, !PT ;  /* 0x0000000d0a0d7212 */ /* 0x000fc600078e3cff */
[----:B------:R-:W-:Y:S01]  /*13d0*/  @!P1 IMAD.MOV.U32 R19, RZ, RZ, R8 ;  /* 0x000000ffff139224 */ /* 0x000fe200078e0008 */
[----:B------:R-:W1:Y:S01]  /*13e0*/  I2F.F64.S64 R24, R24 ;  /* 0x0000001800187312 */ /* 0x000e620000301c00 */
[----:B------:R-:W-:Y:S01]  /*13f0*/  ISETP.GE.AND P0, PT, R13, RZ, PT ;  /* 0x000000ff0d00720c */ /* 0x000fe20003f06270 */
[----:B-1----:R-:W-:-:S10]  /*1400*/  DMUL R26, R24, UR6 ;  /* 0x00000006181a7c28 */ /* 0x002fd40008000000 */
[----:B------:R-:W0:Y:S02]  /*1410*/  F2F.F32.F64 R26, R26 ;  /* 0x0000001a001a7310 */ /* 0x000e240000301000 */
[----:B0-----:R-:W-:-:S07]  /*1420*/  FSEL R18, -R26, R26, !P0 ;  /* 0x0000001a1a127208 */ /* 0x001fce0004000100 */
.L_x_10:
[----:B------:R-:W-:Y:S05]  /*1430*/  BSYNC.RECONVERGENT B0 ;  /* 0x0000000000007941 */ /* 0x000fea0003800200 */
.L_x_9:
[----:B------:R-:W0:Y:S01]  /*1440*/  F2F.F64.F32 R12, R7 ;  /* 0x00000007000c7310 */ /* 0x000e220000201800 */
[----:B------:R-:W-:Y:S01]  /*1450*/  UMOV UR6, 0xf41f212d ;  /* 0xf41f212d00067882 */ /* 0x000fe20000000000 */
[----:B------:R-:W-:Y:S01]  /*1460*/  UMOV UR7, 0x3fc5566c ;  /* 0x3fc5566c00077882 */ /* 0x000fe20000000000 */
[----:B------:R-:W-:Y:S02]  /*1470*/  IMAD.MOV.U32 R8, RZ, RZ, 0x1 ;  /* 0x00000001ff087424 */ /* 0x000fe400078e00ff */
[----:B------:R-:W-:Y:S01]  /*1480*/  FMUL R29, R18, R18 ;  /* 0x00000012121d7220 */ /* 0x000fe20000400000 */
[----:B------:R-:W-:Y:S03]  /*1490*/  BSSY.RECONVERGENT B0, `(.L_x_12) ;  /* 0x000002a000007945 */ /* 0x000fe60003800200 */
[----:B------:R-:W-:Y:S01]  /*14a0*/  FFMA R20, R29, R20, -0.0013887860113754868507 ;  /* 0xbab607ed1d147423 */ /* 0x000fe20000000014 */
[----:B0-----:R-:W-:Y:S01]  /*14b0*/  DMUL R36, R12, UR6 ;  /* 0x000000060c247c28 */ /* 0x001fe20008000000 */
[----:B------:R-:W-:Y:S01]  /*14c0*/  UMOV UR6, 0xe718a86d ;  /* 0xe718a86d00067882 */ /* 0x000fe20000000000 */
[----:B------:R-:W-:-:S04]  /*14d0*/  UMOV UR7, 0x40205a6f ;  /* 0x40205a6f00077882 */ /* 0x000fc80000000000 */
[----:B------:R-:W0:Y:S02]  /*14e0*/  MUFU.RCP64H R9, R37 ;  /* 0x0000002500097308 */ /* 0x000e240000001800 */
[----:B0-----:R-:W-:-:S08]  /*14f0*/  DFMA R24, -R36, R8, 1 ;  /* 0x3ff000002418742b */ /* 0x001fd00000000108 */
[----:B------:R-:W-:-:S08]  /*1500*/  DFMA R24, R24, R24, R24 ;  /* 0x000000181818722b */ /* 0x000fd00000000018 */
[----:B------:R-:W-:-:S08]  /*1510*/  DFMA R24, R8, R24, R8 ;  /* 0x000000180818722b */ /* 0x000fd00000000008 */
[----:B------:R-:W-:-:S08]  /*1520*/  DFMA R8, -R36, R24, 1 ;  /* 0x3ff000002408742b */ /* 0x000fd00000000118 */
[----:B------:R-:W-:Y:S01]  /*1530*/  DFMA R24, R24, R8, R24 ;  /* 0x000000081818722b */ /* 0x000fe20000000018 */
[C---:B------:R-:W-:Y:S01]  /*1540*/  LOP3.LUT R8, R19.reuse, 0x1, RZ, 0xc0, !PT ;  /* 0x0000000113087812 */ /* 0x040fe200078ec0ff */
[----:B------:R-:W-:-:S03]  /*1550*/  VIADD R19, R19, 0x1 ;  /* 0x0000000113137836 */ /* 0x000fc60000000000 */
[----:B------:R-:W-:-:S03]  /*1560*/  ISETP.NE.U32.AND P0, PT, R8, 0x1, PT ;  /* 0x000000010800780c */ /* 0x000fc60003f05070 */
[----:B------:R-:W-:Y:S01]  /*1570*/  DMUL R26, R24, -UR6 ;  /* 0x80000006181a7c28 */ /* 0x000fe20008000000 */
[----:B-----5:R-:W0:Y:S01]  /*1580*/  F2F.F64.F32 R8, R22 ;  /* 0x0000001600087310 */ /* 0x020e220000201800 */
[----:B------:R-:W-:Y:S02]  /*1590*/  FSEL R32, R21, 0.041666727513074874878, !P0 ;  /* 0x3d2aaabb15207808 */ /* 0x000fe40004000000 */
[----:B------:R-:W-:Y:S02]  /*15a0*/  FSEL R10, R20, -0.00019574658654164522886, P0 ;  /* 0xb94d4153140a7808 */ /* 0x000fe40000000000 */
[----:B------:R-:W-:Y:S02]  /*15b0*/  LOP3.LUT P1, RZ, R19, 0x2, RZ, 0xc0, !PT ;  /* 0x0000000213ff7812 */ /* 0x000fe4000782c0ff */
[----:B------:R-:W-:Y:S01]  /*15c0*/  DFMA R30, -R36, R26, -UR6 ;  /* 0x80000006241e7e2b */ /* 0x000fe2000800011a */
[----:B------:R-:W-:Y:S01]  /*15d0*/  FFMA R10, R29, R10, R32 ;  /* 0x0000000a1d0a7223 */ /* 0x000fe20000000020 */
[----:B------:R-:W-:-:S06]  /*15e0*/  FSEL R18, R18, 1, !P0 ;  /* 0x3f80000012127808 */ /* 0x000fcc0004000000 */
[----:B------:R-:W-:Y:S01]  /*15f0*/  DFMA R20, R24, R30, R26 ;  /* 0x0000001e1814722b */ /* 0x000fe2000000001a */
[----:B------:R-:W-:Y:S01]  /*1600*/  FSEL R24, -R23, -0.4999999701976776123, !P0 ;  /* 0xbeffffff17187808 */ /* 0x000fe20004000100 */
[----:B0-----:R-:W-:-:S04]  /*1610*/  DMUL R22, R8, UR12 ;  /* 0x0000000c08167c28 */ /* 0x001fc80008000000 */
[C---:B------:R-:W-:Y:S01]  /*1620*/  FFMA R24, R29.reuse, R10, R24 ;  /* 0x0000000a1d187223 */ /* 0x040fe20000000018 */
[----:B------:R-:W-:Y:S01]  /*1630*/  FFMA R29, R29, R18, RZ ;  /* 0x000000121d1d7223 */ /* 0x000fe200000000ff */
[----:B------:R0:W1:Y:S02]  /*1640*/  F2F.F32.F64 R10, R22 ;  /* 0x00000016000a7310 */ /* 0x0000640000301000 */
[----:B------:R-:W-:Y:S01]  /*1650*/  FFMA R8, RZ, R37, R21 ;  /* 0x00000025ff087223 */ /* 0x000fe20000000015 */
[----:B------:R-:W-:-:S04]  /*1660*/  FFMA R9, R29, R24, R18 ;  /* 0x000000181d097223 */ /* 0x000fc80000000012 */
[----:B------:R-:W-:Y:S01]  /*1670*/  FSETP.GT.AND P0, PT, |R8|, 1.469367938527859385e-39, PT ;  /* 0x001000000800780b */ /* 0x000fe20003f04200 */
[----:B------:R-:W-:-:S04]  /*1680*/  @P1 FADD R9, RZ, -R9 ;  /* 0x80000009ff091221 */ /* 0x000fc80000000000 */
[----:B------:R-:W-:-:S08]  /*1690*/  FFMA R9, R9, R11, R28 ;  /* 0x0000000b09097223 */ /* 0x000fd0000000001c */
[----:B01----:R-:W-:Y:S05]  /*16a0*/  @P0 BRA `(.L_x_13) ;  /* 0x0000000000200947 */ /* 0x003fea0003800000 */
[----:B------:R-:W-:Y:S01]  /*16b0*/  IMAD.MOV.U32 R22, RZ, RZ, -0x18e75793 ;  /* 0xe718a86dff167424 */ /* 0x000fe200078e00ff */
[----:B------:R-:W-:Y:S01]  /*16c0*/  MOV R27, R37 ;  /* 0x00000025001b7202 */ /* 0x000fe20000000f00 */
[----:B------:R-:W-:Y:S01]  /*16d0*/  IMAD.MOV.U32 R23, RZ, RZ, -0x3fdfa591 ;  /* 0xc0205a6fff177424 */ /* 0x000fe200078e00ff */
[----:B------:R-:W-:Y:S01]  /*16e0*/  MOV R8, 0x1710 ;  /* 0x0000171000087802 */ /* 0x000fe20000000f00 */
[----:B------:R-:W-:-:S07]  /*16f0*/  IMAD.MOV.U32 R26, RZ, RZ, R36 ;  /* 0x000000ffff1a7224 */ /* 0x000fce00078e0024 */
[----:B------:R-:W-:Y:S05]  /*1700*/  CALL.REL.NOINC `($__internal_0_$__cuda_sm20_div_rn_f64_full) ;  /* 0x0000001c00c07944 */ /* 0x000fea0003c00000 */
[----:B------:R-:W-:Y:S02]  /*1710*/  IMAD.MOV.U32 R20, RZ, RZ, R32 ;  /* 0x000000ffff147224 */ /* 0x000fe400078e0020 */
[----:B------:R-:W-:-:S07]  /*1720*/  IMAD.MOV.U32 R21, RZ, RZ, R33 ;  /* 0x000000ffff157224 */ /* 0x000fce00078e0021 */
.L_x_13:
[----:B------:R-:W-:Y:S05]  /*1730*/  BSYNC.RECONVERGENT B0 ;  /* 0x0000000000007941 */ /* 0x000fea0003800200 */
.L_x_12:
[----:B------:R-:W0:Y:S01]  /*1740*/  MUFU.RCP64H R19, R37 ;  /* 0x0000002500137308 */ /* 0x000e220000001800 */
[----:B------:R-:W-:Y:S01]  /*1750*/  IMAD.MOV.U32 R18, RZ, RZ, 0x1 ;  /* 0x00000001ff127424 */ /* 0x000fe200078e00ff */
[----:B------:R-:W-:Y:S01]  /*1760*/  UMOV UR6, 0x8b3f38d0 ;  /* 0x8b3f38d000067882 */ /* 0x000fe20000000000 */
[----:B------:R-:W-:Y:S01]  /*1770*/  UMOV UR7, 0x3fb2d6c6 ;  /* 0x3fb2d6c600077882 */ /* 0x000fe20000000000 */
[----:B------:R-:W-:Y:S03]  /*1780*/  BSSY.RECONVERGENT B0, `(.L_x_14) ;  /* 0x0000016000007945 */ /* 0x000fe60003800200 */
[----:B0-----:R-:W-:-:S08]  /*1790*/  DFMA R22, -R36, R18, 1 ;  /* 0x3ff000002416742b */ /* 0x001fd00000000112 */
[----:B------:R-:W-:-:S08]  /*17a0*/  DFMA R22, R22, R22, R22 ;  /* 0x000000161616722b */ /* 0x000fd00000000016 */
[----:B------:R-:W-:-:S08]  /*17b0*/  DFMA R22, R18, R22, R18 ;  /* 0x000000161216722b */ /* 0x000fd00000000012 */
[----:B------:R-:W-:-:S08]  /*17c0*/  DFMA R18, -R36, R22, 1 ;  /* 0x3ff000002412742b */ /* 0x000fd00000000116 */
[----:B------:R-:W-:-:S08]  /*17d0*/  DFMA R24, R22, R18, R22 ;  /* 0x000000121618722b */ /* 0x000fd00000000016 */
[----:B------:R-:W-:-:S08]  /*17e0*/  DMUL R22, R24, -UR6 ;  /* 0x8000000618167c28 */ /* 0x000fd00008000000 */
[----:B------:R-:W-:-:S08]  /*17f0*/  DFMA R18, -R36, R22, -UR6 ;  /* 0x8000000624127e2b */ /* 0x000fd00008000116 */
[----:B------:R-:W-:Y:S02]  /*1800*/  DFMA R22, R24, R18, R22 ;  /* 0x000000121816722b */ /* 0x000fe40000000016 */
[----:B------:R-:W0:Y:S08]  /*1810*/  F2F.F64.F32 R18, R9 ;  /* 0x0000000900127310 */ /* 0x000e300000201800 */
[----:B------:R-:W-:-:S05]  /*1820*/  FFMA R8, RZ, R37, R23 ;  /* 0x00000025ff087223 */ /* 0x000fca0000000017 */
[----:B------:R-:W-:Y:S01]  /*1830*/  FSETP.GT.AND P0, PT, |R8|, 1.469367938527859385e-39, PT ;  /* 0x001000000800780b */ /* 0x000fe20003f04200 */
[----:B0-----:R-:W-:-:S12]  /*1840*/  DMUL R20, R18, R20 ;  /* 0x0000001412147228 */ /* 0x001fd80000000000 */
[----:B------:R-:W-:Y:S05]  /*1850*/  @P0 BRA `(.L_x_15) ;  /* 0x0000000000200947 */ /* 0x000fea0003800000 */
[----:B------:R-:W-:Y:S01]  /*1860*/  IMAD.MOV.U32 R26, RZ, RZ, R36 ;  /* 0x000000ffff1a7224 */ /* 0x000fe200078e0024 */
[----:B------:R-:W-:Y:S01]  /*1870*/  MOV R8, 0x18c0 ;  /* 0x000018c000087802 */ /* 0x000fe20000000f00 */
[----:B------:R-:W-:Y:S02]  /*1880*/  IMAD.MOV.U32 R27, RZ, RZ, R37 ;  /* 0x000000ffff1b7224 */ /* 0x000fe400078e0025 */
[----:B------:R-:W-:Y:S02]  /*1890*/  IMAD.MOV.U32 R22, RZ, RZ, -0x74c0c730 ;  /* 0x8b3f38d0ff167424 */ /* 0x000fe400078e00ff */
[----:B------:R-:W-:-:S07]  /*18a0*/  IMAD.MOV.U32 R23, RZ, RZ, -0x404d293a ;  /* 0xbfb2d6c6ff177424 */ /* 0x000fce00078e00ff */
[----:B------:R-:W-:Y:S05]  /*18b0*/  CALL.REL.NOINC `($__internal_0_$__cuda_sm20_div_rn_f64_full) ;  /* 0x0000001c00547944 */ /* 0x000fea0003c00000 */
[----:B------:R-:W-:Y:S02]  /*18c0*/  IMAD.MOV.U32 R22, RZ, RZ, R32 ;  /* 0x000000ffff167224 */ /* 0x000fe400078e0020 */
[----:B------:R-:W-:-:S07]  /*18d0*/  IMAD.MOV.U32 R23, RZ, RZ, R33 ;  /* 0x000000ffff177224 */ /* 0x000fce00078e0021 */
.L_x_15:
[----:B------:R-:W-:Y:S05]  /*18e0*/  BSYNC.RECONVERGENT B0 ;  /* 0x0000000000007941 */ /* 0x000fea0003800200 */
.L_x_14:
[----:B------:R-:W-:Y:S01]  /*18f0*/  UMOV UR6, 0x149571a5 ;  /* 0x149571a500067882 */ /* 0x000fe20000000000 */
[----:B------:R-:W-:Y:S01]  /*1900*/  UMOV UR7, 0x3f323545 ;  /* 0x3f32354500077882 */ /* 0x000fe20000000000 */
[----:B------:R-:W-:Y:S01]  /*1910*/  IMAD.MOV.U32 R24, RZ, RZ, 0x1 ;  /* 0x00000001ff187424 */ /* 0x000fe200078e00ff */
[C---:B------:R-:W-:Y:S01]  /*1920*/  DMUL R36, R12.reuse, UR6 ;  /* 0x000000060c247c28 */ /* 0x040fe20008000000 */
[----:B------:R-:W-:Y:S01]  /*1930*/  UMOV UR6, 0x8b3f38d0 ;  /* 0x8b3f38d000067882 */ /* 0x000fe20000000000 */
[----:B------:R-:W-:Y:S01]  /*1940*/  UMOV UR7, 0x3fb2d6c6 ;  /* 0x3fb2d6c600077882 */ /* 0x000fe20000000000 */
[----:B------:R-:W-:Y:S01]  /*1950*/  DADD R22, -R12, R22 ;  /* 0x000000000c167229 */ /* 0x000fe20000000116 */
[----:B------:R-:W-:Y:S01]  /*1960*/  BSSY.RECONVERGENT B0, `(.L_x_16) ;  /* 0x000001e000007945 */ /* 0x000fe20003800200 */
[----:B------:R-:W0:Y:S06]  /*1970*/  F2F.F64.F32 R12, R39 ;  /* 0x00000027000c7310 */ /* 0x000e2c0000201800 */
[----:B------:R-:W-:-:S02]  /*1980*/  DFMA R20, R14, R22, R20 ;  /* 0x000000160e14722b */ /* 0x000fc40000000014 */
[----:B------:R-:W1:Y:S02]  /*1990*/  MUFU.RCP64H R25, R37 ;  /* 0x0000002500197308 */ /* 0x000e640000001800 */
[----:B-1----:R-:W-:-:S08]  /*19a0*/  DFMA R26, -R36, R24, 1 ;  /* 0x3ff00000241a742b */ /* 0x002fd00000000118 */
[----:B------:R-:W-:-:S08]  /*19b0*/  DFMA R26, R26, R26, R26 ;  /* 0x0000001a1a1a722b */ /* 0x000fd0000000001a */
[----:B------:R-:W-:-:S08]  /*19c0*/  DFMA R24, R24, R26, R24 ;  /* 0x0000001a1818722b */ /* 0x000fd00000000018 */
[----:B------:R-:W-:-:S08]  /*19d0*/  DFMA R26, -R36, R24, 1 ;  /* 0x3ff00000241a742b */ /* 0x000fd00000000118 */
[----:B------:R-:W-:-:S08]  /*19e0*/  DFMA R24, R24, R26, R24 ;  /* 0x0000001a1818722b */ /* 0x000fd00000000018 */
[----:B------:R-:W-:-:S08]  /*19f0*/  DMUL R26, R24, -UR6 ;  /* 0x80000006181a7c28 */ /* 0x000fd00008000000 */
[----:B------:R-:W-:Y:S01]  /*1a00*/  DFMA R28, -R36, R26, -UR6 ;  /* 0x80000006241c7e2b */ /* 0x000fe2000800011a */
[----:B------:R-:W-:Y:S01]  /*1a10*/  UMOV UR6, 0x66666666 ;  /* 0x6666666600067882 */ /* 0x000fe20000000000 */
[----:B------:R-:W-:Y:S02]  /*1a20*/  UMOV UR7, 0x40388666 ;  /* 0x4038866600077882 */ /* 0x000fe40000000000 */
[----:B0-----:R-:W-:Y:S01]  /*1a30*/  DFMA R22, R12, UR6, R20 ;  /* 0x000000060c167c2b */ /* 0x001fe20008000014 */
[----:B------:R-:W-:Y:S01]  /*1a40*/  UMOV UR6, 0xeb851eb8 ;  /* 0xeb851eb800067882 */ /* 0x000fe20000000000 */
[----:B------:R-:W-:Y:S02]  /*1a50*/  UMOV UR7, 0x3f9eb851 ;  /* 0x3f9eb85100077882 */ /* 0x000fe40000000000 */
[----:B------:R-:W-:-:S04]  /*1a60*/  DFMA R20, R24, R28, R26 ;  /* 0x0000001c1814722b */ /* 0x000fc8000000001a */
[----:B------:R-:W-:-:S06]  /*1a70*/  DMUL R22, R22, UR6 ;  /* 0x0000000616167c28 */ /* 0x000fcc0008000000 */
[----:B------:R-:W-:Y:S01]  /*1a80*/  FFMA R8, RZ, R37, R21 ;  /* 0x00000025ff087223 */ /* 0x000fe20000000015 */
[----:B------:R0:W1:Y:S04]  /*1a90*/  F2F.F32.F64 R42, R22 ;  /* 0x00000016002a7310 */ /* 0x0000680000301000 */
[----:B------:R-:W-:-:S13]  /*1aa0*/  FSETP.GT.AND P0, PT, |R8|, 1.469367938527859385e-39, PT ;  /* 0x001000000800780b */ /* 0x000fda0003f04200 */
[----:B01----:R-:W-:Y:S05]  /*1ab0*/  @P0 BRA `(.L_x_17) ;  /* 0x0000000000200947 */ /* 0x003fea0003800000 */
[----:B------:R-:W-:Y:S01]  /*1ac0*/  MOV R22, 0x8b3f38d0 ;  /* 0x8b3f38d000167802 */ /* 0x000fe20000000f00 */
[----:B------:R-:W-:Y:S01]  /*1ad0*/  IMAD.MOV.U32 R23, RZ, RZ, -0x404d293a ;  /* 0xbfb2d6c6ff177424 */ /* 0x000fe200078e00ff */
[----:B------:R-:W-:Y:S01]  /*1ae0*/  MOV R8, 0x1b20 ;  /* 0x00001b2000087802 */ /* 0x000fe20000000f00 */
[----:B------:R-:W-:Y:S02]  /*1af0*/  IMAD.MOV.U32 R26, RZ, RZ, R36 ;  /* 0x000000ffff1a7224 */ /* 0x000fe400078e0024 */
[----:B------:R-:W-:-:S07]  /*1b00*/  IMAD.MOV.U32 R27, RZ, RZ, R37 ;  /* 0x000000ffff1b7224 */ /* 0x000fce00078e0025 */
[----:B------:R-:W-:Y:S05]  /*1b10*/  CALL.REL.NOINC `($__internal_0_$__cuda_sm20_div_rn_f64_full) ;  /* 0x0000001800bc7944 */ /* 0x000fea0003c00000 */
[----:B------:R-:W-:Y:S02]  /*1b20*/  IMAD.MOV.U32 R20, RZ, RZ, R32 ;  /* 0x000000ffff147224 */ /* 0x000fe400078e0020 */
[----:B------:R-:W-:-:S07]  /*1b30*/  IMAD.MOV.U32 R21, RZ, RZ, R33 ;  /* 0x000000ffff157224 */ /* 0x000fce00078e0021 */
.L_x_17:
[----:B------:R-:W-:Y:S05]  /*1b40*/  BSYNC.RECONVERGENT B0 ;  /* 0x0000000000007941 */ /* 0x000fea0003800200 */
.L_x_16:
        /* <DEDUP_REMOVED lines=12> */
[----:B------:R-:W-:-:S10]  /*1c10*/  DFMA R22, R26, R24, R22 ;  /* 0x000000181a16722b */ /* 0x000fd40000000016 */
[----:B------:R-:W-:-:S05]  /*1c20*/  FFMA R8, RZ, R37, R23 ;  /* 0x00000025ff087223 */ /* 0x000fca0000000017 */
[----:B------:R-:W-:-:S13]  /*1c30*/  FSETP.GT.AND P0, PT, |R8|, 1.469367938527859385e-39, PT ;  /* 0x001000000800780b */ /* 0x000fda0003f04200 */
[----:B------:R-:W-:Y:S05]  /*1c40*/  @P0 BRA `(.L_x_19) ;  /* 0x0000000000200947 */ /* 0x000fea0003800000 */
[----:B------:R-:W-:Y:S01]  /*1c50*/  IMAD.MOV.U32 R26, RZ, RZ, R36 ;  /* 0x000000ffff1a7224 */ /* 0x000fe200078e0024 */
[----:B------:R-:W-:Y:S01]  /*1c60*/  MOV R8, 0x1cb0 ;  /* 0x00001cb000087802 */ /* 0x000fe20000000f00 */
[----:B------:R-:W-:Y:S02]  /*1c70*/  IMAD.MOV.U32 R27, RZ, RZ, R37 ;  /* 0x000000ffff1b7224 */ /* 0x000fe400078e0025 */
[----:B------:R-:W-:Y:S02]  /*1c80*/  IMAD.MOV.U32 R22, RZ, RZ, 0x306a479b ;  /* 0x306a479bff167424 */ /* 0x000fe400078e00ff */
[----:B------:R-:W-:-:S07]  /*1c90*/  IMAD.MOV.U32 R23, RZ, RZ, -0x406e5de2 ;  /* 0xbf91a21eff177424 */ /* 0x000fce00078e00ff */
[----:B------:R-:W-:Y:S05]  /*1ca0*/  CALL.REL.NOINC `($__internal_0_$__cuda_sm20_div_rn_f64_full) ;  /* 0x0000001800587944 */ /* 0x000fea0003c00000 */
[----:B------:R-:W-:Y:S01]  /*1cb0*/  MOV R22, R32 ;  /* 0x0000002000167202 */ /* 0x000fe20000000f00 */
[----:B------:R-:W-:-:S07]  /*1cc0*/  IMAD.MOV.U32 R23, RZ, RZ, R33 ;  /* 0x000000ffff177224 */ /* 0x000fce00078e0021 */
.L_x_19:
[----:B------:R-:W-:Y:S05]  /*1cd0*/  BSYNC.RECONVERGENT B0 ;  /* 0x0000000000007941 */ /* 0x000fea0003800200 */
.L_x_18:
[----:B------:R-:W-:Y:S01]  /*1ce0*/  DMUL R14, R14, R22 ;  /* 0x000000160e0e7228 */ /* 0x000fe20000000000 */
[C---:B------:R-:W-:Y:S01]  /*1cf0*/  FMUL R8, R3.reuse, 0.63661974668502807617 ;  /* 0x3f22f98303087820 */ /* 0x040fe20000400000 */
[----:B------:R-:W-:Y:S01]  /*1d00*/  UMOV UR6, 0x47ae147a ;  /* 0x47ae147a00067882 */ /* 0x000fe20000000000 */
[----:B------:R-:W-:Y:S01]  /*1d10*/  UMOV UR7, 0x4088d4e1 ;  /* 0x4088d4e100077882 */ /* 0x000fe20000000000 */
[----:B------:R-:W-:Y:S01]  /*1d20*/  FSETP.GE.AND P0, PT, |R3|, 105615, PT ;  /* 0x47ce47800300780b */ /* 0x000fe20003f06200 */
[----:B------:R-:W-:Y:S01]  /*1d30*/  BSSY.RECONVERGENT B0, `(.L_x_20) ;  /* 0x0000045000007945 */ /* 0x000fe20003800200 */
[----:B------:R-:W-:Y:S02]  /*1d40*/  FADD R42, R9, R42 ;  /* 0x0000002a092a7221 */ /* 0x000fe40000000000 */
[----:B------:R-:W-:Y:S01]  /*1d50*/  DFMA R14, R18, R20, R14 ;  /* 0x00000014120e722b */ /* 0x000fe2000000000e */
[----:B------:R-:W0:Y:S07]  /*1d60*/  F2I.NTZ R20, R8 ;  /* 0x0000000800147305 */ /* 0x000e2e0000203100 */
[----:B------:R-:W-:Y:S01]  /*1d70*/  DFMA R14, R12, UR6, R14 ;  /* 0x000000060c0e7c2b */ /* 0x000fe2000800000e */
[----:B------:R-:W-:Y:S01]  /*1d80*/  UMOV UR6, 0xeb851eb8 ;  /* 0xeb851eb800067882 */ /* 0x000fe20000000000 */
[----:B------:R-:W-:Y:S01]  /*1d90*/  UMOV UR7, 0x3f9eb851 ;  /* 0x3f9eb85100077882 */ /* 0x000fe20000000000 */
[----:B------:R-:W-:-:S05]  /*1da0*/  FADD R13, R7, R10 ;  /* 0x0000000a070d7221 */ /* 0x000fca0000000000 */
[----:B------:R-:W-:Y:S01]  /*1db0*/  DMUL R18, R14, UR6 ;  /* 0x000000060e127c28 */ /* 0x000fe20008000000 */
[----:B0-----:R-:W-:Y:S01]  /*1dc0*/  I2FP.F32.S32 R12, R20 ;  /* 0x00000014000c7245 */ /* 0x001fe20000201400 */
[----:B------:R-:W-:-:S04]  /*1dd0*/  IMAD.MOV.U32 R15, RZ, RZ, R20 ;  /* 0x000000ffff0f7224 */ /* 0x000fc800078e0014 */
[----:B------:R-:W-:-:S04]  /*1de0*/  FFMA R11, R12, -1.5707962512969970703, R3 ;  /* 0xbfc90fda0c0b7823 */ /* 0x000fc80000000003 */
[----:B------:R-:W0:Y:S01]  /*1df0*/  F2F.F32.F64 R19, R18 ;  /* 0x0000001200137310 */ /* 0x000e220000301000 */
[----:B------:R-:W-:-:S04]  /*1e00*/  FFMA R11, R12, -7.5497894158615963534e-08, R11 ;  /* 0xb3a221680c0b7823 */ /* 0x000fc8000000000b */
[----:B------:R-:W-:-:S04]  /*1e10*/  FFMA R11, R12, -5.3903029534742383927e-15, R11 ;  /* 0xa7c234c50c0b7823 */ /* 0x000fc8000000000b */
[----:B------:R-:W-:Y:S02]  /*1e20*/  IMAD.MOV.U32 R7, RZ, RZ, R11 ;  /* 0x000000ffff077224 */ /* 0x000fe400078e000b */
[----:B0-----:R-:W-:Y:S01]  /*1e30*/  FADD R2, R19, R2 ;  /* 0x0000000213027221 */ /* 0x001fe20000000000 */
[----:B------:R-:W-:Y:S06]  /*1e40*/  @!P0 BRA `(.L_x_21) ;  /* 0x0000000000cc8947 */ /* 0x000fec0003800000 */
[----:B------:R-:W-:-:S13]  /*1e50*/  FSETP.NEU.AND P1, PT, |R3|, +INF , PT ;  /* 0x7f8000000300780b */ /* 0x000fda0003f2d200 */
[----:B------:R-:W-:Y:S01]  /*1e60*/  @!P1 FMUL R7, RZ, R3 ;  /* 0x00000003ff079220 */ /* 0x000fe20000400000 */
[----:B------:R-:W-:Y:S01]  /*1e70*/  @!P1 IMAD.MOV.U32 R20, RZ, RZ, RZ ;  /* 0x000000ffff149224 */ /* 0x000fe200078e00ff */
[----:B------:R-:W-:Y:S06]  /*1e80*/  @!P1 BRA `(.L_x_21) ;  /* 0x0000000000bc9947 */ /* 0x000fec0003800000 */
[----:B------:R-:W0:Y:S01]  /*1e90*/  LDC.64 R20, c[0x4][RZ] ;  /* 0x01000000ff147b82 */ /* 0x000e220000000a00 */
[----:B------:R-:W-:Y:S01]  /*1ea0*/  IMAD.SHL.U32 R7, R3, 0x100, RZ ;  /* 0x0000010003077824 */ /* 0x000fe200078e00ff */
[----:B------:R-:W-:Y:S01]  /*1eb0*/  UMOV UR5, URZ ;  /* 0x000000ff00057c82 */ /* 0x000fe20008000000 */
[----:B------:R-:W-:Y:S02]  /*1ec0*/  IMAD.MOV.U32 R12, RZ, RZ, RZ ;  /* 0x000000ffff0c7224 */ /* 0x000fe400078e00ff */
[----:B------:R-:W-:Y:S01]  /*1ed0*/  IMAD.MOV.U32 R10, RZ, RZ, RZ ;  /* 0x000000ffff0a7224 */ /* 0x000fe200078e00ff */
[----:B------:R-:W-:-:S07]  /*1ee0*/  LOP3.LUT R23, R7, 0x80000000, RZ, 0xfc, !PT ;  /* 0x8000000007177812 */ /* 0x000fce00078efcff */
.L_x_22:
[----:B0-----:R-:W-:-:S06]  /*1ef0*/  IMAD.WIDE.U32 R8, R10, 0x4, R20 ;  /* 0x000000040a087825 */ /* 0x001fcc00078e0014 */
[----:B------:R-:W2:Y:S01]  /*1f00*/  LDG.E.CONSTANT R8, desc[UR8][R8.64] ;  /* 0x0000000808087981 */ /* 0x000ea2000c1e9900 */
[C---:B-1----:R-:W-:Y:S02]  /*1f10*/  IMAD R7, R10.reuse, 0x4, R1 ;  /* 0x000000040a077824 */ /* 0x042fe400078e0201 */
        /* <DEDUP_REMOVED lines=9> */
[C---:B-1----:R-:W-:Y:S02]  /*1fb0*/  LOP3.LUT R7, R10.reuse, 0xe0, RZ, 0xc0, !PT ;  /* 0x000000e00a077812 */ /* 0x042fe400078ec0ff */
        /* <DEDUP_REMOVED lines=13> */
[C---:B------:R-:W-:Y:S02]  /*2090*/  SHF.L.W.U32.HI R10, R8.reuse, 0x2, R7 ;  /* 0x00000002080a7819 */ /* 0x040fe40000010e07 */
[----:B------:R-:W-:Y:S02]  /*20a0*/  SHF.L.U32 R8, R8, 0x2, RZ ;  /* 0x0000000208087819 */ /* 0x000fe400000006ff */
[----:B------:R-:W-:-:S02]  /*20b0*/  SHF.R.S32.HI R9, RZ, 0x1f, R10 ;  /* 0x0000001fff097819 */ /* 0x000fc4000001140a */
[----:B------:R-:W-:Y:S02]  /*20c0*/  SHF.R.U32.HI R7, RZ, 0x1e, R7 ;  /* 0x0000001eff077819 */ /* 0x000fe40000011607 */
[C---:B------:R-:W-:Y:S02]  /*20d0*/  LOP3.LUT R8, R9.reuse, R8, RZ, 0x3c, !PT ;  /* 0x0000000809087212 */ /* 0x040fe400078e3cff */
[----:B------:R-:W-:Y:S02]  /*20e0*/  LOP3.LUT R9, R9, R10, RZ, 0x3c, !PT ;  /* 0x0000000a09097212 */ /* 0x000fe400078e3cff */
[C---:B------:R-:W-:Y:S02]  /*20f0*/  LEA.HI R20, R10.reuse, R7, RZ, 0x1 ;  /* 0x000000070a147211 */ /* 0x040fe400078f08ff */
[----:B0-----:R-:W-:Y:S02]  /*2100*/  LOP3.LUT R12, R10, R3, RZ, 0x3c, !PT ;  /* 0x000000030a0c7212 */ /* 0x001fe400078e3cff */
[----:B------:R-:W0:Y:S01]  /*2110*/  I2F.F64.S64 R8, R8 ;  /* 0x0000000800087312 */ /* 0x000e220000301c00 */
[----:B------:R-:W-:Y:S01]  /*2120*/  IMAD.MOV R7, RZ, RZ, -R20 ;  /* 0x000000ffff077224 */ /* 0x000fe200078e0a14 */
[----:B------:R-:W-:-:S03]  /*2130*/  ISETP.GE.AND P2, PT, R12, RZ, PT ;  /* 0x000000ff0c00720c */ /* 0x000fc60003f46270 */
[----:B------:R-:W-:Y:S01]  /*2140*/  @!P1 IMAD.MOV.U32 R20, RZ, RZ, R7 ;  /* 0x000000ffff149224 */ /* 0x000fe200078e0007 */
[----:B0-----:R-:W-:-:S10]  /*2150*/  DMUL R18, R8, UR6 ;  /* 0x0000000608127c28 */ /* 0x001fd40008000000 */
[----:B------:R-:W0:Y:S02]  /*2160*/  F2F.F32.F64 R18, R18 ;  /* 0x0000001200127310 */ /* 0x000e240000301000 */
[----:B0-----:R-:W-:-:S07]  /*2170*/  FSEL R7, -R18, R18, !P2 ;  /* 0x0000001212077208 */ /* 0x001fce0005000100 */
.L_x_21:
[----:B------:R-:W-:Y:S05]  /*2180*/  BSYNC.RECONVERGENT B0 ;  /* 0x0000000000007941 */ /* 0x000fea0003800200 */
.L_x_20:
[----:B------:R-:W-:Y:S02]  /*2190*/  IMAD.MOV.U32 R18, RZ, RZ, 0x37cbac00 ;  /* 0x37cbac00ff127424 */ /* 0x000fe400078e00ff */
[----:B------:R-:W-:Y:S01]  /*21a0*/  FMUL R8, R7, R7 ;  /* 0x0000000707087220 */ /* 0x000fe20000400000 */
[----:B------:R-:W-:Y:S01]  /*21b0*/  LOP3.LUT R10, R20, 0x1, RZ, 0xc0, !PT ;  /* 0x00000001140a7812 */ /* 0x000fe200078ec0ff */
[----:B------:R-:W-:Y:S01]  /*21c0*/  IMAD.MOV.U32 R19, RZ, RZ, 0x3c0885e4 ;  /* 0x3c0885e4ff137424 */ /* 0x000fe200078e00ff */
[----:B------:R-:W-:Y:S01]  /*21d0*/  BSSY.RECONVERGENT B0, `(.L_x_23) ;  /* 0x0000045000007945 */ /* 0x000fe20003800200 */
[----:B------:R-:W-:Y:S01]  /*21e0*/  FFMA R9, R8, R18, -0.0013887860113754868507 ;  /* 0xbab607ed08097423 */ /* 0x000fe20000000012 */
[----:B------:R-:W-:Y:S01]  /*21f0*/  ISETP.NE.U32.AND P1, PT, R10, 0x1, PT ;  /* 0x000000010a00780c */ /* 0x000fe20003f25070 */
[----:B------:R-:W-:Y:S02]  /*2200*/  VIADD R10, R20, 0x1 ;  /* 0x00000001140a7836 */ /* 0x000fe40000000000 */
[----:B------:R-:W-:Y:S01]  /*2210*/  IMAD.MOV.U32 R20, RZ, RZ, 0x3e2aaaa8 ;  /* 0x3e2aaaa8ff147424 */ /* 0x000fe200078e00ff */
[----:B------:R-:W-:-:S02]  /*2220*/  FSEL R9, R9, -0.00019574658654164522886, P1 ;  /* 0xb94d415309097808 */ /* 0x000fc40000800000 */
[----:B------:R-:W-:Y:S02]  /*2230*/  FSEL R21, R19, 0.041666727513074874878, !P1 ;  /* 0x3d2aaabb13157808 */ /* 0x000fe40004800000 */
[----:B------:R-:W-:Y:S02]  /*2240*/  LOP3.LUT P2, RZ, R10, 0x2, RZ, 0xc0, !PT ;  /* 0x000000020aff7812 */ /* 0x000fe4000784c0ff */
[----:B------:R-:W-:Y:S01]  /*2250*/  FSEL R7, R7, 1, !P1 ;  /* 0x3f80000007077808 */ /* 0x000fe20004800000 */
[----:B------:R-:W-:Y:S01]  /*2260*/  FFMA R9, R8, R9, R21 ;  /* 0x0000000908097223 */ /* 0x000fe20000000015 */
[----:B------:R-:W-:-:S03]  /*2270*/  FSEL R10, -R20, -0.4999999701976776123, !P1 ;  /* 0xbeffffff140a7808 */ /* 0x000fc60004800100 */
[C---:B------:R-:W-:Y:S02]  /*2280*/  FFMA R14, R8.reuse, R7, RZ ;  /* 0x00000007080e7223 */ /* 0x040fe400000000ff */
[----:B------:R-:W-:Y:S01]  /*2290*/  FFMA R9, R8, R9, R10 ;  /* 0x0000000908097223 */ /* 0x000fe2000000000a */
[----:B------:R-:W-:-:S03]  /*22a0*/  IMAD.MOV.U32 R10, RZ, RZ, R15 ;  /* 0x000000ffff0a7224 */ /* 0x000fc600078e000f */
[----:B------:R-:W-:Y:S01]  /*22b0*/  FFMA R14, R14, R9, R7 ;  /* 0x000000090e0e7223 */ /* 0x000fe20000000007 */
[----:B------:R-:W-:-:S03]  /*22c0*/  IMAD.MOV.U32 R7, RZ, RZ, R11 ;  /* 0x000000ffff077224 */ /* 0x000fc600078e000b */
[----:B------:R-:W-:Y:S01]  /*22d0*/  @P2 FADD R14, RZ, -R14 ;  /* 0x8000000eff0e2221 */ /* 0x000fe20000000000 */
[----:B------:R-:W-:Y:S06]  /*22e0*/  @!P0 BRA `(.L_x_24) ;  /* 0x0000000000cc8947 */ /* 0x000fec0003800000 */
[----:B------:R-:W-:-:S13]  /*22f0*/  FSETP.NEU.AND P1, PT, |R3|, +INF , PT ;  /* 0x7f8000000300780b */ /* 0x000fda0003f2d200 */
[----:B------:R-:W-:Y:S01]  /*2300*/  @!P1 FMUL R7, RZ, R3 ;  /* 0x00000003ff079220 */ /* 0x000fe20000400000 */
[----:B------:R-:W-:Y:S01]  /*2310*/  @!P1 IMAD.MOV.U32 R10, RZ, RZ, RZ ;  /* 0x000000ffff0a9224 */ /* 0x000fe200078e00ff */
[----:B------:R-:W-:Y:S06]  /*2320*/  @!P1 BRA `(.L_x_24) ;  /* 0x0000000000bc9947 */ /* 0x000fec0003800000 */
[----:B------:R-:W0:Y:S01]  /*2330*/  LDC.64 R8, c[0x4][RZ] ;  /* 0x01000000ff087b82 */ /* 0x000e220000000a00 */
[----:B------:R-:W-:Y:S01]  /*2340*/  IMAD.SHL.U32 R10, R3, 0x100, RZ ;  /* 0x00000100030a7824 */ /* 0x000fe200078e00ff */
[----:B------:R-:W-:Y:S01]  /*2350*/  MOV R12, RZ ;  /* 0x000000ff000c7202 */ /* 0x000fe20000000f00 */
[----:B------:R-:W-:Y:S01]  /*2360*/  IMAD.MOV.U32 R7, RZ, RZ, RZ ;  /* 0x000000ffff077224 */ /* 0x000fe200078e00ff */
[----:B------:R-:W-:Y:S02]  /*2370*/  UMOV UR5, URZ ;  /* 0x000000ff00057c82 */ /* 0x000fe40008000000 */
[----:B------:R-:W-:-:S07]  /*2380*/  LOP3.LUT R27, R10, 0x80000000, RZ, 0xfc, !PT ;  /* 0x800000000a1b7812 */ /* 0x000fce00078efcff */
.L_x_25:
[----:B0-----:R-:W-:-:S05]  /*2390*/  IMAD.WIDE.U32 R24, R7, 0x4, R8 ;  /* 0x0000000407187825 */ /* 0x001fca00078e0008 */
        /* <DEDUP_REMOVED lines=9> */
[----:B-1----:R-:W-:Y:S01]  /*2430*/  SHF.R.U32.HI R10, RZ, 0x17, R3 ;  /* 0x00000017ff0a7819 */ /* 0x002fe20000011603 */
        /* <DEDUP_REMOVED lines=19> */
[----:B0-----:R-:W-:Y:S02]  /*2570*/  LOP3.LUT R12, R10, R3, RZ, 0x3c, !PT ;  /* 0x000000030a0c7212 */ /* 0x001fe400078e3cff */
        /* <DEDUP_REMOVED lines=10> */
.L_x_24:
[----:B------:R-:W-:Y:S05]  /*2620*/  BSYNC.RECONVERGENT B0 ;  /* 0x0000000000007941 */ /* 0x000fea0003800200 */
.L_x_23:
        /* <DEDUP_REMOVED lines=13> */
[----:B------:R-:W-:Y:S01]  /*2700*/  FFMA R7, R10, R9, R7 ;  /* 0x000000090a077223 */ /* 0x000fe20000000007 */
[----:B------:R-:W-:-:S03]  /*2710*/  IMAD.MOV.U32 R10, RZ, RZ, R15 ;  /* 0x000000ffff0a7224 */ /* 0x000fc600078e000f */
[----:B------:R-:W-:-:S04]  /*2720*/  @P2 FADD R7, RZ, -R7 ;  /* 0x80000007ff072221 */ /* 0x000fc80000000000 */
[----:B------:R-:W-:Y:S01]  /*2730*/  FMUL R12, R42, R7 ;  /* 0x000000072a0c7220 */ /* 0x000fe20000400000 */
[----:B------:R-:W-:-:S03]  /*2740*/  IMAD.MOV.U32 R7, RZ, RZ, R11 ;  /* 0x000000ffff077224 */ /* 0x000fc600078e000b */
[----:B------:R-:W-:Y:S01]  /*2750*/  FFMA R12, R13, R14, -R12 ;  /* 0x0000000e0d0c7223 */ /* 0x000fe2000000080c */
[----:B------:R-:W-:Y:S06]  /*2760*/  @!P0 BRA `(.L_x_27) ;  /* 0x0000000000cc8947 */ /* 0x000fec0003800000 */
[----:B------:R-:W-:-:S13]  /*2770*/  FSETP.NEU.AND P1, PT, |R3|, +INF , PT ;  /* 0x7f8000000300780b */ /* 0x000fda0003f2d200 */
[----:B------:R-:W-:Y:S01]  /*2780*/  @!P1 FMUL R7, RZ, R3 ;  /* 0x00000003ff079220 */ /* 0x000fe20000400000 */
[----:B------:R-:W-:Y:S01]  /*2790*/  @!P1 IMAD.MOV.U32 R10, RZ, RZ, RZ ;  /* 0x000000ffff0a9224 */ /* 0x000fe200078e00ff */
[----:B------:R-:W-:Y:S06]  /*27a0*/  @!P1 BRA `(.L_x_27) ;  /* 0x0000000000bc9947 */ /* 0x000fec0003800000 */
[----:B------:R-:W0:Y:S01]  /*27b0*/  LDC.64 R8, c[0x4][RZ] ;  /* 0x01000000ff087b82 */ /* 0x000e220000000a00 */
[----:B------:R-:W-:Y:S01]  /*27c0*/  SHF.L.U32 R10, R3, 0x8, RZ ;  /* 0x00000008030a7819 */ /* 0x000fe200000006ff */
[----:B------:R-:W-:Y:S01]  /*27d0*/  IMAD.MOV.U32 R14, RZ, RZ, RZ ;  /* 0x000000ffff0e7224 */ /* 0x000fe200078e00ff */
[----:B------:R-:W-:Y:S01]  /*27e0*/  UMOV UR5, URZ ;  /* 0x000000ff00057c82 */ /* 0x000fe20008000000 */
[----:B------:R-:W-:Y:S01]  /*27f0*/  IMAD.MOV.U32 R7, RZ, RZ, RZ ;  /* 0x000000ffff077224 */ /* 0x000fe200078e00ff */
[----:B------:R-:W-:-:S07]  /*2800*/  LOP3.LUT R27, R10, 0x80000000, RZ, 0xfc, !PT ;  /* 0x800000000a1b7812 */ /* 0x000fce00078efcff */
.L_x_28:
        /* <DEDUP_REMOVED lines=41> */
.L_x_27:
[----:B------:R-:W-:Y:S05]  /*2aa0*/  BSYNC.RECONVERGENT B0 ;  /* 0x0000000000007941 */ /* 0x000fea0003800200 */
.L_x_26:
        /* <DEDUP_REMOVED lines=27> */
.L_x_31:
        /* <DEDUP_REMOVED lines=30> */
[C---:B-1----:R-:W-:Y:S02]  /*2e40*/  LEA.HI R15, R10.reuse, R7, RZ, 0x1 ;  /* 0x000000070a0f7211 */ /* 0x042fe400078f08ff */
        /* <DEDUP_REMOVED lines=8> */
[----:B------:R-:W1:Y:S02]  /*2ed0*/  F2F.F32.F64 R22, R22 ;  /* 0x0000001600167310 */ /* 0x000e640000301000 */
[----:B01----:R-:W-:-:S07]  /*2ee0*/  FSEL R11, -R22, R22, !P0 ;  /* 0x00000016160b7208 */ /* 0x003fce0004000100 */
.L_x_30:
[----:B------:R-:W-:Y:S05]  /*2ef0*/  BSYNC.RECONVERGENT B0 ;  /* 0x0000000000007941 */ /* 0x000fea0003800200 */
.L_x_29:
[----:B------:R-:W-:Y:S01]  /*2f00*/  FMUL R8, R11, R11 ;  /* 0x0000000b0b087220 */ /* 0x000fe20000400000 */
[C---:B------:R-:W-:Y:S01]  /*2f10*/  LOP3.LUT R7, R15.reuse, 0x1, RZ, 0xc0, !PT ;  /* 0x000000010f077812 */ /* 0x040fe200078ec0ff */
[----:B------:R-:W-:Y:S02]  /*2f20*/  VIADD R15, R15, 0x1 ;  /* 0x000000010f0f7836 */ /* 0x000fe40000000000 */
[----:B------:R-:W-:Y:S01]  /*2f30*/  FFMA R18, R8, R18, -0.0013887860113754868507 ;  /* 0xbab607ed08127423 */ /* 0x000fe20000000012 */
[----:B------:R-:W-:Y:S01]  /*2f40*/  ISETP.NE.U32.AND P0, PT, R7, 0x1, PT ;  /* 0x000000010700780c */ /* 0x000fe20003f05070 */
[----:B------:R-:W-:Y:S01]  /*2f50*/  IMAD.MOV.U32 R22, RZ, RZ, 0x49742400 ;  /* 0x49742400ff167424 */ /* 0x000fe200078e00ff */
[----:B------:R-:W-:Y:S02]  /*2f60*/  LOP3.LUT P1, RZ, R15, 0x2, RZ, 0xc0, !PT ;  /* 0x000000020fff7812 */ /* 0x000fe4000782c0ff */
[----:B------:R-:W-:Y:S02]  /*2f70*/  FSEL R19, R19, 0.041666727513074874878, !P0 ;  /* 0x3d2aaabb13137808 */ /* 0x000fe40004000000 */
[----:B------:R-:W-:-:S02]  /*2f80*/  FSEL R9, R18, -0.00019574658654164522886, P0 ;  /* 0xb94d415312097808 */ /* 0x000fc40000000000 */
[----:B------:R-:W-:Y:S02]  /*2f90*/  FSEL R7, R11, 1, !P0 ;  /* 0x3f8000000b077808 */ /* 0x000fe40004000000 */
[----:B------:R-:W-:Y:S01]  /*2fa0*/  FSEL R20, -R20, -0.4999999701976776123, !P0 ;  /* 0xbeffffff14147808 */ /* 0x000fe20004000100 */
[C---:B------:R-:W-:Y:S02]  /*2fb0*/  FFMA R9, R8.reuse, R9, R19 ;  /* 0x0000000908097223 */ /* 0x040fe40000000013 */
[C---:B------:R-:W-:Y:S02]  /*2fc0*/  FFMA R10, R8.reuse, R7, RZ ;  /* 0x00000007080a7223 */ /* 0x040fe400000000ff */
[----:B------:R-:W-:-:S04]  /*2fd0*/  FFMA R9, R8, R9, R20 ;  /* 0x0000000908097223 */ /* 0x000fc80000000014 */
[----:B------:R-:W-:Y:S01]  /*2fe0*/  FFMA R9, R10, R9, R7 ;  /* 0x000000090a097223 */ /* 0x000fe20000000007 */
[----:B------:R-:W-:-:S03]  /*2ff0*/  IMAD.MOV.U32 R7, RZ, RZ, RZ ;  /* 0x000000ffff077224 */ /* 0x000fc600078e00ff */
[----:B------:R-:W-:-:S04]  /*3000*/  @P1 FADD R9, RZ, -R9 ;  /* 0x80000009ff091221 */ /* 0x000fc80000000000 */
[----:B------:R-:W-:-:S07]  /*3010*/  FFMA R11, R42, R9, R13 ;  /* 0x000000092a0b7223 */ /* 0x000fce000000000d */
.L_x_32:
[----:B------:R-:W0:Y:S02]  /*3020*/  LDC.64 R8, c[0x0][0x3a0] ;  /* 0x0000e800ff087b82 */ /* 0x000e240000000a00 */
[----:B0-----:R-:W-:-:S05]  /*3030*/  IMAD.WIDE.U32 R8, R7, 0xc, R8 ;  /* 0x0000000c07087825 */ /* 0x001fca00078e0008 */
[----:B------:R-:W2:Y:S04]  /*3040*/  LDG.E R23, desc[UR8][R8.64+0x4] ;  /* 0x0000040808177981 */ /* 0x000ea8000c1e1900 */
[----:B------:R-:W3:Y:S04]  /*3050*/  LDG.E R24, desc[UR8][R8.64] ;  /* 0x0000000808187981 */ /* 0x000ee8000c1e1900 */
[----:B------:R-:W4:Y:S04]  /*3060*/  LDG.E R25, desc[UR8][R8.64+0x10] ;  /* 0x0000100808197981 */ /* 0x000f28000c1e1900 */
[----:B------:R-:W5:Y:S04]  /*3070*/  LDG.E R26, desc[UR8][R8.64+0xc] ;  /* 0x00000c08081a7981 */ /* 0x000f68000c1e1900 */
        /* <DEDUP_REMOVED lines=11> */
[----:B------:R-:W5:Y:S01]  /*3130*/  LDG.E R20, desc[UR8][R8.64+0x54] ;  /* 0x0000540808147981 */ /* 0x000f62000c1e1900 */
[----:B------:R-:W-:-:S04]  /*3140*/  IADD3 R7, PT, PT, R7, 0x8, RZ ;  /* 0x0000000807077810 */ /* 0x000fc80007ffe0ff */
[----:B------:R-:W-:Y:S01]  /*3150*/  ISETP.NE.AND P1, PT, R7, 0x400, PT ;  /* 0x000004000700780c */ /* 0x000fe20003f25270 */
[----:B--2---:R-:W-:Y:S01]  /*3160*/  FADD R23, R4, -R23 ;  /* 0x8000001704177221 */ /* 0x004fe20000000000 */
[----:B---3--:R-:W-:-:S03]  /*3170*/  FADD R24, R5, -R24 ;  /* 0x8000001805187221 */ /* 0x008fc60000000000 */
[----:B------:R-:W-:Y:S01]  /*3180*/  FMUL R23, R23, R23 ;  /* 0x0000001717177220 */ /* 0x000fe20000400000 */
[----:B----4-:R-:W-:-:S03]  /*3190*/  FADD R25, R4, -R25 ;  /* 0x8000001904197221 */ /* 0x010fc60000000000 */
[----:B------:R-:W-:Y:S01]  /*31a0*/  FFMA R23, R24, R24, R23 ;  /* 0x0000001818177223 */ /* 0x000fe20000000017 */
[----:B-----5:R-:W-:Y:S01]  /*31b0*/  FADD R26, R5, -R26 ;  /* 0x8000001a051a7221 */ /* 0x020fe20000000000 */
[----:B------:R-:W-:-:S03]  /*31c0*/  FMUL R25, R25, R25 ;  /* 0x0000001919197220 */ /* 0x000fc60000400000 */
[C---:B------:R-:W-:Y:S01]  /*31d0*/  FSETP.GEU.AND P0, PT, R23.reuse, R22, PT ;  /* 0x000000161700720b */ /* 0x040fe20003f0e000 */
[----:B------:R-:W-:Y:S01]  /*31e0*/  FADD R27, R4, -R27 ;  /* 0x8000001b041b7221 */ /* 0x000fe20000000000 */
[----:B------:R-:W-:Y:S02]  /*31f0*/  FFMA R25, R26, R26, R25 ;  /* 0x0000001a1a197223 */ /* 0x000fe40000000019 */
[----:B------:R-:W-:Y:S01]  /*3200*/  FSEL R22, R23, R22, !P0 ;  /* 0x0000001617167208 */ /* 0x000fe20004000000 */
[----:B------:R-:W-:Y:S01]  /*3210*/  FADD R28, R5, -R28 ;  /* 0x8000001c051c7221 */ /* 0x000fe20000000000 */
[----:B------:R-:W-:Y:S02]  /*3220*/  FMUL R27, R27, R27 ;  /* 0x0000001b1b1b7220 */ /* 0x000fe40000400000 */
[----:B------:R-:W-:Y:S01]  /*3230*/  FSETP.GEU.AND P0, PT, R25, R22, PT ;  /* 0x000000161900720b */ /* 0x000fe20003f0e000 */
[----:B------:R-:W-:Y:S01]  /*3240*/  FADD R29, R4, -R29 ;  /* 0x8000001d041d7221 */ /* 0x000fe20000000000 */
[----:B------:R-:W-:-:S02]  /*3250*/  FFMA R27, R28, R28, R27 ;  /* 0x0000001c1c1b7223 */ /* 0x000fc4000000001b */
[----:B------:R-:W-:Y:S01]  /*3260*/  FSEL R22, R25, R22, !P0 ;  /* 0x0000001619167208 */ /* 0x000fe20004000000 */
[----:B------:R-:W-:Y:S01]  /*3270*/  FADD R30, R5, -R30 ;  /* 0x8000001e051e7221 */ /* 0x000fe20000000000 */
[----:B------:R-:W-:Y:S02]  /*3280*/  FMUL R29, R29, R29 ;  /* 0x0000001d1d1d7220 */ /* 0x000fe40000400000 */
[C---:B------:R-:W-:Y:S01]  /*3290*/  FSETP.GEU.AND P0, PT, R27.reuse, R22, PT ;  /* 0x000000161b00720b */ /* 0x040fe20003f0e000 */
[----:B------:R-:W-:Y:S01]  /*32a0*/  FADD R21, R4, -R21 ;  /* 0x8000001504157221 */ /* 0x000fe20000000000 */
[----:B------:R-:W-:Y:S02]  /*32b0*/  FFMA R29, R30, R30, R29 ;  /* 0x0000001e1e1d7223 */ /* 0x000fe4000000001d */
[----:B------:R-:W-:Y:S01]  /*32c0*/  FSEL R22, R27, R22, !P0 ;  /* 0x000000161b167208 */ /* 0x000fe20004000000 */
[----:B------:R-:W-:Y:S01]  /*32d0*/  FADD R10, R5, -R10 ;  /* 0x8000000a050a7221 */ /* 0x000fe20000000000 */
[----:B------:R-:W-:-:S02]  /*32e0*/  FMUL R21, R21, R21 ;  /* 0x0000001515157220 */ /* 0x000fc40000400000 */
        /* <DEDUP_REMOVED lines=12> */
[-C--:B------:R-:W-:Y:S01]  /*33b0*/  FSETP.GEU.AND P0, PT, R14, R21.reuse, PT ;  /* 0x000000150e00720b */ /* 0x080fe20003f0e000 */
[----:B------:R-:W-:Y:S01]  /*33c0*/  FADD R19, R4, -R19 ;  /* 0x8000001304137221 */ /* 0x000fe20000000000 */
[----:B------:R-:W-:Y:S02]  /*33d0*/  FFMA R15, R18, R18, R15 ;  /* 0x00000012120f7223 */ /* 0x000fe4000000000f */
[----:B------:R-:W-:Y:S01]  /*33e0*/  FSEL R14, R14, R21, !P0 ;  /* 0x000000150e0e7208 */ /* 0x000fe20004000000 */
[----:B------:R-:W-:Y:S01]  /*33f0*/  FADD R20, R5, -R20 ;  /* 0x8000001405147221 */ /* 0x000fe20000000000 */
[----:B------:R-:W-:-:S02]  /*3400*/  FMUL R19, R19, R19 ;  /* 0x0000001313137220 */ /* 0x000fc40000400000 */
[C---:B------:R-:W-:Y:S02]  /*3410*/  FSETP.GEU.AND P0, PT, R15.reuse, R14, PT ;  /* 0x0000000e0f00720b */ /* 0x040fe40003f0e000 */
[----:B------:R-:W-:Y:S02]  /*3420*/  FFMA R19, R20, R20, R19 ;  /* 0x0000001414137223 */ /* 0x000fe40000000013 */
[----:B------:R-:W-:-:S04]  /*3430*/  FSEL R14, R15, R14, !P0 ;  /* 0x0000000e0f0e7208 */ /* 0x000fc80004000000 */
[----:B------:R-:W-:-:S04]  /*3440*/  FSETP.GEU.AND P0, PT, R19, R14, PT ;  /* 0x0000000e1300720b */ /* 0x000fc80003f0e000 */
[----:B------:R-:W-:Y:S01]  /*3450*/  FSEL R22, R19, R14, !P0 ;  /* 0x0000000e13167208 */ /* 0x000fe20004000000 */
[----:B------:R-:W-:Y:S08]  /*3460*/  @P1 BRA `(.L_x_32) ;  /* 0xfffffff800ec1947 */ /* 0x000ff0000383ffff */
[----:B------:R-:W-:Y:S01]  /*3470*/  VIADD R7, R22, 0xf3000000 ;  /* 0xf300000016077836 */ /* 0x000fe20000000000 */
[----:B------:R0:W1:Y:S01]  /*3480*/  MUFU.RSQ R9, R22 ;  /* 0x0000001600097308 */ /* 0x0000620000001400 */
[----:B------:R-:W-:Y:S03]  /*3490*/  BSSY.RECONVERGENT B0, `(.L_x_33) ;  /* 0x000000d000007945 */ /* 0x000fe60003800200 */
[----:B------:R-:W-:-:S13]  /*34a0*/  ISETP.GT.U32.AND P0, PT, R7, 0x727fffff, PT ;  /* 0x727fffff0700780c */ /* 0x000fda0003f04070 */
[----:B01----:R-:W-:Y:S05]  /*34b0*/  @!P0 BRA `(.L_x_34) ;  /* 0x0000000000188947 */ /* 0x003fea0003800000 */
[----:B------:R-:W-:Y:S01]  /*34c0*/  BSSY.RECONVERGENT B1, `(.L_x_35) ;  /* 0x0000003000017945 */ /* 0x000fe20003800200 */
[----:B------:R-:W-:-:S07]  /*34d0*/  MOV R14, 0x34f0 ;  /* 0x000034f0000e7802 */ /* 0x000fce0000000f00 */
[----:B------:R-:W-:Y:S05]  /*34e0*/  CALL.REL.NOINC `($__internal_1_$__cuda_sm20_sqrt_rn_f32_slowpath) ;  /* 0x0000000400b47944 */ /* 0x000fea0003c00000 */
[----:B------:R-:W-:Y:S05]  /*34f0*/  BSYNC.RECONVERGENT B1 ;  /* 0x0000000000017941 */ /* 0x000fea0003800200 */
.L_x_35:
[----:B------:R-:W-:Y:S01]  /*3500*/  IMAD.MOV.U32 R7, RZ, RZ, R22 ;  /* 0x000000ffff077224 */ /* 0x000fe200078e0016 */
[----:B------:R-:W-:Y:S06]  /*3510*/  BRA `(.L_x_36) ;  /* 0x0000000000107947 */ /* 0x000fec0003800000 */
.L_x_34:
[----:B------:R-:W-:Y:S01]  /*3520*/  FMUL.FTZ R7, R22, R9 ;  /* 0x0000000916077220 */ /* 0x000fe20000410000 */
[----:B------:R-:W-:-:S03]  /*3530*/  FMUL.FTZ R8, R9, 0.5 ;  /* 0x3f00000009087820 */ /* 0x000fc60000410000 */
[----:B------:R-:W-:-:S04]  /*3540*/  FFMA R22, -R7, R7, R22 ;  /* 0x0000000707167223 */ /* 0x000fc80000000116 */
[----:B------:R-:W-:-:S07]  /*3550*/  FFMA R7, R22, R8, R7 ;  /* 0x0000000816077223 */ /* 0x000fce0000000007 */
.L_x_36:
[----:B------:R-:W-:Y:S05]  /*3560*/  BSYNC.RECONVERGENT B0 ;  /* 0x0000000000007941 */ /* 0x000fea0003800200 */
.L_x_33:
[----:B------:R-:W-:Y:S01]  /*3570*/  IADD3 R16, P0, PT, R16, 0x8, RZ ;  /* 0x0000000810107810 */ /* 0x000fe20007f1e0ff */
[----:B------:R-:W-:-:S04]  /*3580*/  FMUL R7, R7, 0.5 ;  /* 0x3f00000007077820 */ /* 0x000fc80000400000 */
[----:B------:R-:W-:Y:S01]  /*3590*/  FFMA R0, R7, 10, R0 ;  /* 0x4120000007007823 */ /* 0x000fe20000000000 */
[----:B------:R-:W-:Y:S01]  /*35a0*/  IMAD.X R17, RZ, RZ, R17, P0 ;  /* 0x000000ffff117224 */ /* 0x000fe200000e0611 */
[----:B------:R-:W-:Y:S06]  /*35b0*/  BRA.U UP0, `(.L_x_37) ;  /* 0xffffffc900ec7547 */ /* 0x000fec000b83ffff */
[----:B------:R-:W0:Y:S01]  /*35c0*/  LDC.64 R2, c[0x0][0x380] ;  /* 0x0000e000ff027b82 */ /* 0x000e220000000a00 */
[----:B------:R-:W-:Y:S01]  /*35d0*/  FADD R5, RZ, R0 ;  /* 0x00000000ff057221 */ /* 0x000fe20000000000 */
[----:B0-----:R-:W-:-:S05]  /*35e0*/  IMAD.WIDE R6, R6, 0x4, R2 ;  /* 0x0000000406067825 */ /* 0x001fca00078e0202 */
[----:B------:R-:W-:Y:S01]  /*35f0*/  STG.E desc[UR8][R6.64], R5 ;  /* 0x0000000506007986 */ /* 0x000fe2000c101908 */
[----:B------:R-:W-:Y:S05]  /*3600*/  EXIT ;  /* 0x000000000000794d */ /* 0x000fea0003800000 */
        .weak           $__internal_0_$__cuda_sm20_div_rn_f64_full
        .type           $__internal_0_$__cuda_sm20_div_rn_f64_full,@function
        .size           $__internal_0_$__cuda_sm20_div_rn_f64_full,($__internal_1_$__cuda_sm20_sqrt_rn_f32_slowpath - $__internal_0_$__cuda_sm20_div_rn_f64_full)
$__internal_0_$__cuda_sm20_div_rn_f64_full:
[----:B------:R-:W-:Y:S01]  /*3610*/  FSETP.GEU.AND P2, PT, |R23|, 1.469367938527859385e-39, PT ;  /* 0x001000001700780b */ /* 0x000fe20003f4e200 */
[----:B------:R-:W-:Y:S01]  /*3620*/  IMAD.MOV.U32 R38, RZ, RZ, 0x1ca00000 ;  /* 0x1ca00000ff267424 */ /* 0x000fe200078e00ff */
[C---:B------:R-:W-:Y:S01]  /*3630*/  FSETP.GEU.AND P0, PT, |R27|.reuse, 1.469367938527859385e-39, PT ;  /* 0x001000001b00780b */ /* 0x040fe20003f0e200 */
[----:B------:R-:W-:Y:S01]  /*3640*/  IMAD.MOV.U32 R30, RZ, RZ, 0x1 ;  /* 0x00000001ff1e7424 */ /* 0x000fe200078e00ff */
[----:B------:R-:W-:Y:S01]  /*3650*/  LOP3.LUT R24, R27, 0x800fffff, RZ, 0xc0, !PT ;  /* 0x800fffff1b187812 */ /* 0x000fe200078ec0ff */
[----:B------:R-:W-:Y:S01]  /*3660*/  BSSY.RECONVERGENT B1, `(.L_x_38) ;  /* 0x0000052000017945 */ /* 0x000fe20003800200 */
[----:B------:R-:W-:Y:S02]  /*3670*/  LOP3.LUT R11, R23, 0x7ff00000, RZ, 0xc0, !PT ;  /* 0x7ff00000170b7812 */ /* 0x000fe400078ec0ff */
[----:B------:R-:W-:Y:S01]  /*3680*/  LOP3.LUT R25, R24, 0x3ff00000, RZ, 0xfc, !PT ;  /* 0x3ff0000018197812 */ /* 0x000fe200078efcff */
[----:B------:R-:W-:Y:S01]  /*3690*/  IMAD.MOV.U32 R24, RZ, RZ, R26 ;  /* 0x000000ffff187224 */ /* 0x000fe200078e001a */
[----:B------:R-:W-:-:S03]  /*36a0*/  LOP3.LUT R40, R27, 0x7ff00000, RZ, 0xc0, !PT ;  /* 0x7ff000001b287812 */ /* 0x000fc600078ec0ff */
[----:B------:R-:W-:Y:S01]  /*36b0*/  @!P2 LOP3.LUT R28, R27, 0x7ff00000, RZ, 0xc0, !PT ;  /* 0x7ff000001b1ca812 */ /* 0x000fe200078ec0ff */
[----:B------:R-:W-:Y:S01]  /*36c0*/  @!P2 IMAD.MOV.U32 R32, RZ, RZ, RZ ;  /* 0x000000ffff20a224 */ /* 0x000fe200078e00ff */
[----:B------:R-:W-:Y:S01]  /*36d0*/  @!P0 DMUL R24, R26, 8.98846567431157953865e+307 ;  /* 0x7fe000001a188828 */ /* 0x000fe20000000000 */
[C---:B------:R-:W-:Y:S02]  /*36e0*/  ISETP.GE.U32.AND P1, PT, R11.reuse, R40, PT ;  /* 0x000000280b00720c */ /* 0x040fe40003f26070 */
[----:B------:R-:W-:Y:S01]  /*36f0*/  @!P2 ISETP.GE.U32.AND P3, PT, R11, R28, PT ;  /* 0x0000001c0b00a20c */ /* 0x000fe20003f66070 */
[----:B------:R-:W-:Y:S01]  /*3700*/  IMAD.MOV.U32 R28, RZ, RZ, R22 ;  /* 0x000000ffff1c7224 */ /* 0x000fe200078e0016 */
[C---:B------:R-:W-:Y:S01]  /*3710*/  SEL R29, R38.reuse, 0x63400000, !P1 ;  /* 0x63400000261d7807 */ /* 0x040fe20004800000 */
[----:B------:R-:W0:Y:S01]  /*3720*/  MUFU.RCP64H R31, R25 ;  /* 0x00000019001f7308 */ /* 0x000e220000001800 */
[----:B------:R-:W-:Y:S02]  /*3730*/  @!P2 SEL R33, R38, 0x63400000, !P3 ;  /* 0x634000002621a807 */ /* 0x000fe40005800000 */
[----:B------:R-:W-:-:S02]  /*3740*/  LOP3.LUT R29, R29, 0x800fffff, R23, 0xf8, !PT ;  /* 0x800fffff1d1d7812 */ /* 0x000fc400078ef817 */
[----:B------:R-:W-:Y:S02]  /*3750*/  @!P2 LOP3.LUT R33, R33, 0x80000000, R23, 0xf8, !PT ;  /* 0x800000002121a812 */ /* 0x000fe400078ef817 */
[----:B------:R-:W-:Y:S02]  /*3760*/  @!P0 LOP3.LUT R40, R25, 0x7ff00000, RZ, 0xc0, !PT ;  /* 0x7ff0000019288812 */ /* 0x000fe400078ec0ff */
[----:B------:R-:W-:-:S06]  /*3770*/  @!P2 LOP3.LUT R33, R33, 0x100000, RZ, 0xfc, !PT ;  /* 0x001000002121a812 */ /* 0x000fcc00078efcff */
[----:B------:R-:W-:Y:S02]  /*3780*/  @!P2 DFMA R28, R28, 2, -R32 ;  /* 0x400000001c1ca82b */ /* 0x000fe40000000820 */
[----:B0-----:R-:W-:-:S08]  /*3790*/  DFMA R32, R30, -R24, 1 ;  /* 0x3ff000001e20742b */ /* 0x001fd00000000818 */
[----:B------:R-:W-:-:S08]  /*37a0*/  DFMA R32, R32, R32, R32 ;  /* 0x000000202020722b */ /* 0x000fd00000000020 */
[----:B------:R-:W-:-:S08]  /*37b0*/  DFMA R32, R30, R32, R30 ;  /* 0x000000201e20722b */ /* 0x000fd0000000001e */
[----:B------:R-:W-:-:S08]  /*37c0*/  DFMA R30, R32, -R24, 1 ;  /* 0x3ff00000201e742b */ /* 0x000fd00000000818 */
[----:B------:R-:W-:-:S08]  /*37d0*/  DFMA R30, R32, R30, R32 ;  /* 0x0000001e201e722b */ /* 0x000fd00000000020 */
[----:B------:R-:W-:-:S08]  /*37e0*/  DMUL R32, R30, R28 ;  /* 0x0000001c1e207228 */ /* 0x000fd00000000000 */
[----:B------:R-:W-:-:S08]  /*37f0*/  DFMA R34, R32, -R24, R28 ;  /* 0x800000182022722b */ /* 0x000fd0000000001c */
[----:B------:R-:W-:Y:S01]  /*3800*/  DFMA R34, R30, R34, R32 ;  /* 0x000000221e22722b */ /* 0x000fe20000000020 */
[----:B------:R-:W-:Y:S01]  /*3810*/  IMAD.MOV.U32 R30, RZ, RZ, R11 ;  /* 0x000000ffff1e7224 */ /* 0x000fe200078e000b */
[----:B------:R-:W-:-:S05]  /*3820*/  @!P2 LOP3.LUT R30, R29, 0x7ff00000, RZ, 0xc0, !PT ;  /* 0x7ff000001d1ea812 */ /* 0x000fca00078ec0ff */
[----:B------:R-:W-:-:S05]  /*3830*/  VIADD R31, R30, 0xffffffff ;  /* 0xffffffff1e1f7836 */ /* 0x000fca0000000000 */
[----:B------:R-:W-:Y:S02]  /*3840*/  ISETP.GT.U32.AND P0, PT, R31, 0x7feffffe, PT ;  /* 0x7feffffe1f00780c */ /* 0x000fe40003f04070 */
[----:B------:R-:W-:-:S04]  /*3850*/  IADD3 R31, PT, PT, R40, -0x1, RZ ;  /* 0xffffffff281f7810 */ /* 0x000fc80007ffe0ff */
[----:B------:R-:W-:-:S13]  /*3860*/  ISETP.GT.U32.OR P0, PT, R31, 0x7feffffe, P0 ;  /* 0x7feffffe1f00780c */ /* 0x000fda0000704470 */
[----:B------:R-:W-:Y:S05]  /*3870*/  @P0 BRA `(.L_x_39) ;  /* 0x00000000006c0947 */ /* 0x000fea0003800000 */
[----:B------:R-:W-:-:S04]  /*3880*/  LOP3.LUT R22, R27, 0x7ff00000, RZ, 0xc0, !PT ;  /* 0x7ff000001b167812 */ /* 0x000fc800078ec0ff */
[CC--:B------:R-:W-:Y:S02]  /*3890*/  ISETP.GE.U32.AND P0, PT, R11.reuse, R22.reuse, PT ;  /* 0x000000160b00720c */ /* 0x0c0fe40003f06070 */
[----:B------:R-:W-:Y:S01]  /*38a0*/  VIADDMNMX R11, R11, -R22, 0xb9600000, !PT ;  /* 0xb96000000b0b7446 */ /* 0x000fe20007800916 */
[----:B------:R-:W-:Y:S01]  /*38b0*/  IMAD.MOV.U32 R22, RZ, RZ, RZ ;  /* 0x000000ffff167224 */ /* 0x000fe200078e00ff */
[----:B------:R-:W-:Y:S02]  /*38c0*/  SEL R38, R38, 0x63400000, !P0 ;  /* 0x6340000026267807 */ /* 0x000fe40004000000 */
[----:B------:R-:W-:-:S05]  /*38d0*/  VIMNMX R11, PT, PT, R11, 0x46a00000, PT ;  /* 0x46a000000b0b7848 */ /* 0x000fca0003fe0100 */
[----:B------:R-:W-:-:S04]  /*38e0*/  IMAD.IADD R11, R11, 0x1, -R38 ;  /* 0x000000010b0b7824 */ /* 0x000fc800078e0a26 */
[----:B------:R-:W-:-:S06]  /*38f0*/  VIADD R23, R11, 0x7fe00000 ;  /* 0x7fe000000b177836 */ /* 0x000fcc0000000000 */
[----:B------:R-:W-:-:S10]  /*3900*/  DMUL R32, R34, R22 ;  /* 0x0000001622207228 */ /* 0x000fd40000000000 */
[----:B------:R-:W-:-:S13]  /*3910*/  FSETP.GTU.AND P0, PT, |R33|, 1.469367938527859385e-39, PT ;  /* 0x001000002100780b */ /* 0x000fda0003f0c200 */
[----:B------:R-:W-:Y:S05]  /*3920*/  @P0 BRA `(.L_x_40) ;  /* 0x0000000000940947 */ /* 0x000fea0003800000 */
[----:B------:R-:W-:-:S06]  /*3930*/  DFMA R24, R34, -R24, R28 ;  /* 0x800000182218722b */ /* 0x000fcc000000001c */
[----:B------:R-:W-:-:S04]  /*3940*/  IMAD.MOV.U32 R24, RZ, RZ, RZ ;  /* 0x000000ffff187224 */ /* 0x000fc800078e00ff */
[C---:B------:R-:W-:Y:S02]  /*3950*/  FSETP.NEU.AND P0, PT, R25.reuse, RZ, PT ;  /* 0x000000ff1900720b */ /* 0x040fe40003f0d000 */
[----:B------:R-:W-:-:S04]  /*3960*/  LOP3.LUT R27, R25, 0x80000000, R27, 0x48, !PT ;  /* 0x80000000191b7812 */ /* 0x000fc800078e481b */
[----:B------:R-:W-:-:S07]  /*3970*/  LOP3.LUT R25, R27, R23, RZ, 0xfc, !PT ;  /* 0x000000171b197212 */ /* 0x000fce00078efcff */
[----:B------:R-:W-:Y:S05]  /*3980*/  @!P0 BRA `(.L_x_40) ;  /* 0x00000000007c8947 */ /* 0x000fea0003800000 */
[----:B------:R-:W-:Y:S01]  /*3990*/  IMAD.MOV R23, RZ, RZ, -R11 ;  /* 0x000000ffff177224 */ /* 0x000fe200078e0a0b */
[----:B------:R-:W-:Y:S01]  /*39a0*/  DMUL.RP R24, R34, R24 ;  /* 0x0000001822187228 */ /* 0x000fe20000008000 */
[----:B------:R-:W-:Y:S01]  /*39b0*/  IMAD.MOV.U32 R22, RZ, RZ, RZ ;  /* 0x000000ffff167224 */ /* 0x000fe200078e00ff */
[----:B------:R-:W-:-:S05]  /*39c0*/  IADD3 R11, PT, PT, -R11, -0x43300000, RZ ;  /* 0xbcd000000b0b7810 */ /* 0x000fca0007ffe1ff */
[----:B------:R-:W-:-:S03]  /*39d0*/  DFMA R22, R32, -R22, R34 ;  /* 0x800000162016722b */ /* 0x000fc60000000022 */
[----:B------:R-:W-:-:S07]  /*39e0*/  LOP3.LUT R27, R25, R27, RZ, 0x3c, !PT ;  /* 0x0000001b191b7212 */ /* 0x000fce00078e3cff */
[----:B------:R-:W-:-:S04]  /*39f0*/  FSETP.NEU.AND P0, PT, |R23|, R11, PT ;  /* 0x0000000b1700720b */ /* 0x000fc80003f0d200 */
[----:B------:R-:W-:Y:S02]  /*3a00*/  FSEL R32, R24, R32, !P0 ;  /* 0x0000002018207208 */ /* 0x000fe40004000000 */
[----:B------:R-:W-:Y:S01]  /*3a10*/  FSEL R33, R27, R33, !P0 ;  /* 0x000000211b217208 */ /* 0x000fe20004000000 */
[----:B------:R-:W-:Y:S06]  /*3a20*/  BRA `(.L_x_40) ;  /* 0x0000000000547947 */ /* 0x000fec0003800000 */
.L_x_39:
[----:B------:R-:W-:-:S14]  /*3a30*/  DSETP.NAN.AND P0, PT, R22, R22, PT ;  /* 0x000000161600722a */ /* 0x000fdc0003f08000 */
[----:B------:R-:W-:Y:S05]  /*3a40*/  @P0 BRA `(.L_x_41) ;  /* 0x0000000000440947 */ /* 0x000fea0003800000 */
[----:B------:R-:W-:-:S14]  /*3a50*/  DSETP.NAN.AND P0, PT, R26, R26, PT ;  /* 0x0000001a1a00722a */ /* 0x000fdc0003f08000 */
[----:B------:R-:W-:Y:S05]  /*3a60*/  @P0 BRA `(.L_x_42) ;  /* 0x0000000000300947 */ /* 0x000fea0003800000 */
[----:B------:R-:W-:Y:S01]  /*3a70*/  ISETP.NE.AND P0, PT, R30, R40, PT ;  /* 0x000000281e00720c */ /* 0x000fe20003f05270 */
[----:B------:R-:W-:Y:S02]  /*3a80*/  IMAD.MOV.U32 R32, RZ, RZ, 0x0 ;  /* 0x00000000ff207424 */ /* 0x000fe400078e00ff */
[----:B------:R-:W-:-:S10]  /*3a90*/  IMAD.MOV.U32 R33, RZ, RZ, -0x80000 ;  /* 0xfff80000ff217424 */ /* 0x000fd400078e00ff */
[----:B------:R-:W-:Y:S05]  /*3aa0*/  @!P0 BRA `(.L_x_40) ;  /* 0x0000000000348947 */ /* 0x000fea0003800000 */
[----:B------:R-:W-:Y:S02]  /*3ab0*/  ISETP.NE.AND P0, PT, R30, 0x7ff00000, PT ;  /* 0x7ff000001e00780c */ /* 0x000fe40003f05270 */
[----:B------:R-:W-:Y:S02]  /*3ac0*/  LOP3.LUT R33, R23, 0x80000000, R27, 0x48, !PT ;  /* 0x8000000017217812 */ /* 0x000fe400078e481b */
[----:B------:R-:W-:-:S13]  /*3ad0*/  ISETP.EQ.OR P0, PT, R40, RZ, !P0 ;  /* 0x000000ff2800720c */ /* 0x000fda0004702670 */
[----:B------:R-:W-:Y:S01]  /*3ae0*/  @P0 LOP3.LUT R11, R33, 0x7ff00000, RZ, 0xfc, !PT ;  /* 0x7ff00000210b0812 */ /* 0x000fe200078efcff */
[----:B------:R-:W-:Y:S02]  /*3af0*/  @!P0 IMAD.MOV.U32 R32, RZ, RZ, RZ ;  /* 0x000000ffff208224 */ /* 0x000fe400078e00ff */
[----:B------:R-:W-:Y:S01]  /*3b00*/  @P0 IMAD.MOV.U32 R32, RZ, RZ, RZ ;  /* 0x000000ffff200224 */ /* 0x000fe200078e00ff */
[----:B------:R-:W-:Y:S01]  /*3b10*/  @P0 MOV R33, R11 ;  /* 0x0000000b00210202 */ /* 0x000fe20000000f00 */
[----:B------:R-:W-:Y:S06]  /*3b20*/  BRA `(.L_x_40) ;  /* 0x0000000000147947 */ /* 0x000fec0003800000 */
.L_x_42:
[----:B------:R-:W-:Y:S01]  /*3b30*/  LOP3.LUT R33, R27, 0x80000, RZ, 0xfc, !PT ;  /* 0x000800001b217812 */ /* 0x000fe200078efcff */
[----:B------:R-:W-:Y:S01]  /*3b40*/  IMAD.MOV.U32 R32, RZ, RZ, R26 ;  /* 0x000000ffff207224 */ /* 0x000fe200078e001a */
[----:B------:R-:W-:Y:S06]  /*3b50*/  BRA `(.L_x_40) ;  /* 0x0000000000087947 */ /* 0x000fec0003800000 */
.L_x_41:
[----:B------:R-:W-:Y:S01]  /*3b60*/  LOP3.LUT R33, R23, 0x80000, RZ, 0xfc, !PT ;  /* 0x0008000017217812 */ /* 0x000fe200078efcff */
[----:B------:R-:W-:-:S07]  /*3b70*/  IMAD.MOV.U32 R32, RZ, RZ, R22 ;  /* 0x000000ffff207224 */ /* 0x000fce00078e0016 */
.L_x_40:
[----:B------:R-:W-:Y:S05]  /*3b80*/  BSYNC.RECONVERGENT B1 ;  /* 0x0000000000017941 */ /* 0x000fea0003800200 */
.L_x_38:
[----:B------:R-:W-:Y:S02]  /*3b90*/  IMAD.MOV.U32 R22, RZ, RZ, R8 ;  /* 0x000000ffff167224 */ /* 0x000fe400078e0008 */
[----:B------:R-:W-:-:S04]  /*3ba0*/  IMAD.MOV.U32 R23, RZ, RZ, 0x0 ;  /* 0x00000000ff177424 */ /* 0x000fc800078e00ff */
[----:B------:R-:W-:Y:S05]  /*3bb0*/  RET.REL.NODEC R22 `(_Z25evaluate_control_sequencePfS_S_S_PA3_f) ;  /* 0xffffffc416107950 */ /* 0x000fea0003c3ffff */
        .weak           $__internal_1_$__cuda_sm20_sqrt_rn_f32_slowpath
        .type           $__internal_1_$__cuda_sm20_sqrt_rn_f32_slowpath,@function
        .size           $__internal_1_$__cuda_sm20_sqrt_rn_f32_slowpath,(.L_x_46 - $__internal_1_$__cuda_sm20_sqrt_rn_f32_slowpath)
$__internal_1_$__cuda_sm20_sqrt_rn_f32_slowpath:
[----:B------:R-:W-:-:S13]  /*3bc0*/  LOP3.LUT P0, RZ, R22, 0x7fffffff, RZ, 0xc0, !PT ;  /* 0x7fffffff16ff7812 */ /* 0x000fda000780c0ff */
[----:B------:R-:W-:Y:S05]  /*3bd0*/  @!P0 BRA `(.L_x_43) ;  /* 0x0000000000448947 */ /* 0x000fea0003800000 */
[----:B------:R-:W-:Y:S01]  /*3be0*/  FSETP.GEU.FTZ.AND P0, PT, R22, RZ, PT ;  /* 0x000000ff1600720b */ /* 0x000fe20003f1e000 */
[----:B------:R-:W-:-:S12]  /*3bf0*/  IMAD.MOV.U32 R7, RZ, RZ, R22 ;  /* 0x000000ffff077224 */ /* 0x000fd800078e0016 */
[----:B------:R-:W-:Y:S01]  /*3c00*/  @!P0 IMAD.MOV.U32 R22, RZ, RZ, 0x7fffffff ;  /* 0x7fffffffff168424 */ /* 0x000fe200078e00ff */
[----:B------:R-:W-:Y:S06]  /*3c10*/  @!P0 BRA `(.L_x_43) ;  /* 0x0000000000348947 */ /* 0x000fec0003800000 */
[----:B------:R-:W-:-:S13]  /*3c20*/  FSETP.GTU.FTZ.AND P0, PT, |R7|, +INF , PT ;  /* 0x7f8000000700780b */ /* 0x000fda0003f1c200 */
[----:B------:R-:W-:Y:S01]  /*3c30*/  @P0 FADD.FTZ R22, R7, 1 ;  /* 0x3f80000007160421 */ /* 0x000fe20000010000 */
[----:B------:R-:W-:Y:S06]  /*3c40*/  @P0 BRA `(.L_x_43) ;  /* 0x0000000000280947 */ /* 0x000fec0003800000 */
[----:B------:R-:W-:-:S13]  /*3c50*/  FSETP.NEU.FTZ.AND P0, PT, |R7|, +INF , PT ;  /* 0x7f8000000700780b */ /* 0x000fda0003f1d200 */
[----:B------:R-:W-:Y:S01]  /*3c60*/  @P0 FFMA R8, R7, 1.84467440737095516160e+19, RZ ;  /* 0x5f80000007080823 */ /* 0x000fe200000000ff */
[----:B------:R-:W-:-:S03]  /*3c70*/  @!P0 IMAD.MOV.U32 R22, RZ, RZ, R7 ;  /* 0x000000ffff168224 */ /* 0x000fc600078e0007 */
[----:B------:R-:W0:Y:S02]  /*3c80*/  @P0 MUFU.RSQ R9, R8 ;  /* 0x0000000800090308 */ /* 0x000e240000001400 */
[----:B0-----:R-:W-:Y:S01]  /*3c90*/  @P0 FMUL.FTZ R13, R8, R9 ;  /* 0x00000009080d0220 */ /* 0x001fe20000410000 */
[----:B------:R-:W-:-:S03]  /*3ca0*/  @P0 FMUL.FTZ R9, R9, 0.5 ;  /* 0x3f00000009090820 */ /* 0x000fc60000410000 */
[----:B------:R-:W-:-:S04]  /*3cb0*/  @P0 FADD.FTZ R10, -R13, -RZ ;  /* 0x800000ff0d0a0221 */ /* 0x000fc80000010100 */
[----:B------:R-:W-:-:S04]  /*3cc0*/  @P0 FFMA R10, R13, R10, R8 ;  /* 0x0000000a0d0a0223 */ /* 0x000fc80000000008 */
[----:B------:R-:W-:-:S04]  /*3cd0*/  @P0 FFMA R9, R10, R9, R13 ;  /* 0x000000090a090223 */ /* 0x000fc8000000000d */
[----:B------:R-:W-:-:S07]  /*3ce0*/  @P0 FMUL.FTZ R22, R9, 2.3283064365386962891e-10 ;  /* 0x2f80000009160820 */ /* 0x000fce0000410000 */
.L_x_43:
[----:B------:R-:W-:Y:S02]  /*3cf0*/  IMAD.MOV.U32 R8, RZ, RZ, R14 ;  /* 0x000000ffff087224 */ /* 0x000fe400078e000e */
[----:B------:R-:W-:-:S04]  /*3d00*/  IMAD.MOV.U32 R9, RZ, RZ, 0x0 ;  /* 0x00000000ff097424 */ /* 0x000fc800078e00ff */
[----:B------:R-:W-:Y:S05]  /*3d10*/  RET.REL.NODEC R8 `(_Z25evaluate_control_sequencePfS_S_S_PA3_f) ;  /* 0xffffffc008b87950 */ /* 0x000fea0003c3ffff */
.L_x_44:
[----:B------:R-:W-:-:S00]  /*3d20*/  BRA `(.L_x_44) ;  /* 0xfffffffc00fc7947 */ /* 0x000fc0000383ffff */
[----:B------:R-:W-:-:S00]  /*3d30*/  NOP ;  /* 0x0000000000007918 */ /* 0x000fc00000000000 */
        /* <DEDUP_REMOVED lines=12> */
.L_x_46:


//--------------------- .nv.global.init           --------------------------
	.section	.nv.global.init,"aw",@progbits
	.align	4
.nv.global.init:
	.type		__cudart_i2opi_f,@object
	.size		__cudart_i2opi_f,(.L_0 - __cudart_i2opi_f)
__cudart_i2opi_f:
        /*0000*/ 	.byte	0x41, 0x90, 0x43, 0x3c, 0x99, 0x95, 0x62, 0xdb, 0xc0, 0xdd, 0x34, 0xf5, 0xd1, 0x57, 0x27, 0xfc
        /*0010*/ 	.byte	0x29, 0x15, 0x44, 0x4e, 0x6e, 0x83, 0xf9, 0xa2
.L_0:


//--------------------- .nv.shared.reserved.0     --------------------------
	.section	.nv.shared.reserved.0,"aw",@nobits
	.weak		__nv_reservedSMEM_offset_0_alias
	.size		__nv_reservedSMEM_offset_0_alias, 0, 64
	.other		__nv_reservedSMEM_offset_0_alias,@"STO_CUDA_RESERVED_SHARED STV_DEFAULT"
__nv_reservedSMEM_offset_0_alias:
	.zero		0
	.zero		64


//--------------------- .nv.constant0._Z25evaluate_control_sequencePfS_S_S_PA3_f --------------------------
	.section	.nv.constant0._Z25evaluate_control_sequencePfS_S_S_PA3_f,"a",@progbits
	.sectionflags	@""
	.align	4
.nv.constant0._Z25evaluate_control_sequencePfS_S_S_PA3_f:
	.zero		936


//--------------------- SYMBOLS --------------------------

	.type		.nv.reservedSmem.offset0,@object
	.size		.nv.reservedSmem.offset0,0x4
